def attn_fwd(
    Q,
    K,
    V,
    Out,
    Lse,
    sm_scale,
    stride_qz,
    stride_qh,
    stride_qm,
    stride_qk,
    stride_kz,
    stride_kh,
    stride_kn,
    stride_kk,
    stride_vz,
    stride_vh,
    stride_vn,
    stride_vk,
    stride_oz,
    stride_oh,
    stride_om,
    stride_ok,
    seqlen_q,
    seqlen_k,
    BLOCK_M: tl.constexpr,
    BLOCK_N: tl.constexpr,
    HEAD_DIM: tl.constexpr,
    CAUSAL: tl.constexpr,
):
    start_m = tl.program_id(0)
    off_hz = tl.program_id(1)
    q_off = off_hz * stride_qh
    k_off = off_hz * stride_kh
    v_off = off_hz * stride_vh
    offs_m = start_m * BLOCK_M + tl.arange(0, BLOCK_M)
    offs_d = tl.arange(0, HEAD_DIM)
    offs_n = tl.arange(0, BLOCK_N)
    q_ptrs = Q + q_off + offs_m[:, None] * stride_qm + offs_d[None, :] * stride_qk
    k_ptrs = K + k_off + offs_d[:, None] * stride_kk + offs_n[None, :] * stride_kn
    v_ptrs = V + v_off + offs_n[:, None] * stride_vn + offs_d[None, :] * stride_vk
    m_i = tl.full([BLOCK_M], float("-inf"), dtype=tl.float32)
    l_i = tl.zeros([BLOCK_M], dtype=tl.float32) + 1.0
    acc = tl.zeros([BLOCK_M, HEAD_DIM], dtype=tl.float32)
    q = tl.load(q_ptrs)
    acc, l_i, m_i = _attn_fwd_inner(
        acc,
        l_i,
        m_i,
        q,
        k_ptrs,
        v_ptrs,
        sm_scale,
        stride_kn,
        stride_vn,
        start_m,
        seqlen_k,
        BLOCK_M,
        BLOCK_N,
        HEAD_DIM,
        CAUSAL,
    )
    acc = acc / l_i[:, None]
    lse = m_i + tl.math.log2(l_i) / 1.4426950408889634
    o_ptrs = (
        Out
        + off_hz * stride_oh
        + offs_m[:, None] * stride_om
        + offs_d[None, :] * stride_ok
    )
    tl.store(o_ptrs, acc.to(Out.dtype.element_ty))
    tl.store(Lse + off_hz * seqlen_q + offs_m, lse)

# config = {"BLOCK_M": 256, "BLOCK_N": 128, "HEAD_DIM": 32, "arch": "sm_100", "causal": false, "dtype": "bf16", "num_stages": 4, "num_warps": 8}
# arch = sm_100


// ===== COMPILED SASS (sm_100a) =====

	.target	sm_100a

	.elftype	@"ET_EXEC"


//--------------------- .note.nv.tkinfo           --------------------------
	.section	.note.nv.tkinfo,"",@"SHT_NOTE"
	.sectionflags	@"SHF_NOTE_NV_TKINFO"
	.tkinfo
        /*0018*/ 	.word	0x00000081
        /*0030*/ 	.string	""
        /*0030*/ 	.string	"ptxas-blackwell"
        /*0030*/ 	.string	"Cuda compilation tools, release 12.9, V12.9.86"
        /*0030*/ 	.string	"Build cuda_12.9.r12.9/compiler.36037853_0"
        /*0030*/ 	.string	"-v  -suppress-debug-info  -lineinfo  -arch sm_100a "



//--------------------- .note.nv.cuver            --------------------------
	.section	.note.nv.cuver,"",@"SHT_NOTE"
	.sectionflags	@"SHF_NOTE_NV_CUVER"
        /*0018*/ 	.short	0x0001
        /*001a*/ 	.short	0x0064
        /*001c*/ 	.short	0x0001
        /*001e*/ 	.short	0x0000
        /*0020*/ 	.short	0x0001
        /*0022*/ 	.short	0x0000


//--------------------- .nv.info                  --------------------------
	.section	.nv.info,"",@"SHT_CUDA_INFO"
	.align	4


	//----- nvinfo : EIATTR_REGCOUNT
	.align		4
        /*0000*/ 	.byte	0x04, 0x2f
        /*0002*/ 	.short	(.L_5 - .L_4)
	.align		4
.L_4:
        /*0004*/ 	.word	index@(attn_fwd)
        /*0008*/ 	.word	0x000000ea


	//----- nvinfo : EIATTR_FRAME_SIZE
	.align		4
.L_5:
        /*000c*/ 	.byte	0x04, 0x11
        /*000e*/ 	.short	(.L_7 - .L_6)
	.align		4
.L_6:
        /*0010*/ 	.word	index@($__internal_2_$__cuda_sm10x_tcgen05_guardrail_trap_unallocated_columns_being_dealloced)
        /*0014*/ 	.word	0x00000000


	//----- nvinfo : EIATTR_FRAME_SIZE
	.align		4
.L_7:
        /*0018*/ 	.byte	0x04, 0x11
        /*001a*/ 	.short	(.L_9 - .L_8)
	.align		4
.L_8:
        /*001c*/ 	.word	index@($__internal_1_$__cuda_sm10x_tcgen05_guardrail_trap_phase_invalid_during_alloc)
        /*0020*/ 	.word	0x00000000


	//----- nvinfo : EIATTR_FRAME_SIZE
	.align		4
.L_9:
        /*0024*/ 	.byte	0x04, 0x11
        /*0026*/ 	.short	(.L_11 - .L_10)
	.align		4
.L_10:
        /*0028*/ 	.word	index@($__internal_0_$__cuda_sm10x_tcgen05_guardrail_trap_col_being_dealloced_not_returned_by_alloc)
        /*002c*/ 	.word	0x00000000


	//----- nvinfo : EIATTR_FRAME_SIZE
	.align		4
.L_11:
        /*0030*/ 	.byte	0x04, 0x11
        /*0032*/ 	.short	(.L_13 - .L_12)
	.align		4
.L_12:
        /*0034*/ 	.word	index@(attn_fwd)
        /*0038*/ 	.word	0x00000000


	//----- nvinfo : EIATTR_MIN_STACK_SIZE
	.align		4
.L_13:
        /*003c*/ 	.byte	0x04, 0x12
        /*003e*/ 	.short	(.L_15 - .L_14)
	.align		4
.L_14:
        /*0040*/ 	.word	index@(attn_fwd)
        /*0044*/ 	.word	0x00000000
.L_15:


//--------------------- .nv.info.attn_fwd         --------------------------
	.section	.nv.info.attn_fwd,"",@"SHT_CUDA_INFO"
	.sectionflags	@""
	.align	4


	//----- nvinfo : EIATTR_CUDA_API_VERSION
	.align		4
        /*0000*/ 	.byte	0x04, 0x37
        /*0002*/ 	.short	(.L_17 - .L_16)
.L_16:
        /*0004*/ 	.word	0x00000081


	//----- nvinfo : EIATTR_KPARAM_INFO
	.align		4
.L_17:
        /*0008*/ 	.byte	0x04, 0x17
        /*000a*/ 	.short	(.L_19 - .L_18)
.L_18:
        /*000c*/ 	.word	0x00000000
        /*0010*/ 	.short	0x0019
        /*0012*/ 	.short	0x0080
        /*0014*/ 	.byte	0x00, 0xf4, 0x21, 0x00


	//----- nvinfo : EIATTR_KPARAM_INFO
	.align		4
.L_19:
        /*0018*/ 	.byte	0x04, 0x17
        /*001a*/ 	.short	(.L_21 - .L_20)
.L_20:
        /*001c*/ 	.word	0x00000000
        /*0020*/ 	.short	0x0018
        /*0022*/ 	.short	0x0078
        /*0024*/ 	.byte	0x00, 0xf4, 0x21, 0x00


	//----- nvinfo : EIATTR_KPARAM_INFO
	.align		4
.L_21:
        /*0028*/ 	.byte	0x04, 0x17
        /*002a*/ 	.short	(.L_23 - .L_22)
.L_22:
        /*002c*/ 	.word	0x00000000
        /*0030*/ 	.short	0x0017
        /*0032*/ 	.short	0x0070
        /*0034*/ 	.byte	0x00, 0xf0, 0x11, 0x00


	//----- nvinfo : EIATTR_KPARAM_INFO
	.align		4
.L_23:
        /*0038*/ 	.byte	0x04, 0x17
        /*003a*/ 	.short	(.L_25 - .L_24)
.L_24:
        /*003c*/ 	.word	0x00000000
        /*0040*/ 	.short	0x0016
        /*0042*/ 	.short	0x006c
        /*0044*/ 	.byte	0x00, 0xf0, 0x11, 0x00


	//----- nvinfo : EIATTR_KPARAM_INFO
	.align		4
.L_25:
        /*0048*/ 	.byte	0x04, 0x17
        /*004a*/ 	.short	(.L_27 - .L_26)
.L_26:
        /*004c*/ 	.word	0x00000000
        /*0050*/ 	.short	0x0015
        /*0052*/ 	.short	0x0068
        /*0054*/ 	.byte	0x00, 0xf0, 0x11, 0x00


	//----- nvinfo : EIATTR_KPARAM_INFO
	.align		4
.L_27:
        /*0058*/ 	.byte	0x04, 0x17
        /*005a*/ 	.short	(.L_29 - .L_28)
.L_28:
        /*005c*/ 	.word	0x00000000
        /*0060*/ 	.short	0x0014
        /*0062*/ 	.short	0x0064
        /*0064*/ 	.byte	0x00, 0xf0, 0x11, 0x00


	//----- nvinfo : EIATTR_KPARAM_INFO
	.align		4
.L_29:
        /*0068*/ 	.byte	0x04, 0x17
        /*006a*/ 	.short	(.L_31 - .L_30)
.L_30:
        /*006c*/ 	.word	0x00000000
        /*0070*/ 	.short	0x0013
        /*0072*/ 	.short	0x0060
        /*0074*/ 	.byte	0x00, 0xf0, 0x11, 0x00


	//----- nvinfo : EIATTR_KPARAM_INFO
	.align		4
.L_31:
        /*0078*/ 	.byte	0x04, 0x17
        /*007a*/ 	.short	(.L_33 - .L_32)
.L_32:
        /*007c*/ 	.word	0x00000000
        /*0080*/ 	.short	0x0012
        /*0082*/ 	.short	0x005c
        /*0084*/ 	.byte	0x00, 0xf0, 0x11, 0x00


	//----- nvinfo : EIATTR_KPARAM_INFO
	.align		4
.L_33:
        /*0088*/ 	.byte	0x04, 0x17
        /*008a*/ 	.short	(.L_35 - .L_34)
.L_34:
        /*008c*/ 	.word	0x00000000
        /*0090*/ 	.short	0x0011
        /*0092*/ 	.short	0x0058
        /*0094*/ 	.byte	0x00, 0xf0, 0x11, 0x00


	//----- nvinfo : EIATTR_KPARAM_INFO
	.align		4
.L_35:
        /*0098*/ 	.byte	0x04, 0x17
        /*009a*/ 	.short	(.L_37 - .L_36)
.L_36:
        /*009c*/ 	.word	0x00000000
        /*00a0*/ 	.short	0x0010
        /*00a2*/ 	.short	0x0054
        /*00a4*/ 	.byte	0x00, 0xf0, 0x11, 0x00


	//----- nvinfo : EIATTR_KPARAM_INFO
	.align		4
.L_37:
        /*00a8*/ 	.byte	0x04, 0x17
        /*00aa*/ 	.short	(.L_39 - .L_38)
.L_38:
        /*00ac*/ 	.word	0x00000000
        /*00b0*/ 	.short	0x000f
        /*00b2*/ 	.short	0x0050
        /*00b4*/ 	.byte	0x00, 0xf0, 0x11, 0x00


	//----- nvinfo : EIATTR_KPARAM_INFO
	.align		4
.L_39:
        /*00b8*/ 	.byte	0x04, 0x17
        /*00ba*/ 	.short	(.L_41 - .L_40)
.L_40:
        /*00bc*/ 	.word	0x00000000
        /*00c0*/ 	.short	0x000e
        /*00c2*/ 	.short	0x004c
        /*00c4*/ 	.byte	0x00, 0xf0, 0x11, 0x00


	//----- nvinfo : EIATTR_KPARAM_INFO
	.align		4
.L_41:
        /*00c8*/ 	.byte	0x04, 0x17
        /*00ca*/ 	.short	(.L_43 - .L_42)
.L_42:
        /*00cc*/ 	.word	0x00000000
        /*00d0*/ 	.short	0x000d
        /*00d2*/ 	.short	0x0048
        /*00d4*/ 	.byte	0x00, 0xf0, 0x11, 0x00


	//----- nvinfo : EIATTR_KPARAM_INFO
	.align		4
.L_43:
        /*00d8*/ 	.byte	0x04, 0x17
        /*00da*/ 	.short	(.L_45 - .L_44)
.L_44:
        /*00dc*/ 	.word	0x00000000
        /*00e0*/ 	.short	0x000c
        /*00e2*/ 	.short	0x0044
        /*00e4*/ 	.byte	0x00, 0xf0, 0x11, 0x00


	//----- nvinfo : EIATTR_KPARAM_INFO
	.align		4
.L_45:
        /*00e8*/ 	.byte	0x04, 0x17
        /*00ea*/ 	.short	(.L_47 - .L_46)
.L_46:
        /*00ec*/ 	.word	0x00000000
        /*00f0*/ 	.short	0x000b
        /*00f2*/ 	.short	0x0040
        /*00f4*/ 	.byte	0x00, 0xf0, 0x11, 0x00


	//----- nvinfo : EIATTR_KPARAM_INFO
	.align		4
.L_47:
        /*00f8*/ 	.byte	0x04, 0x17
        /*00fa*/ 	.short	(.L_49 - .L_48)
.L_48:
        /*00fc*/ 	.word	0x00000000
        /*0100*/ 	.short	0x000a
        /*0102*/ 	.short	0x003c
        /*0104*/ 	.byte	0x00, 0xf0, 0x11, 0x00


	//----- nvinfo : EIATTR_KPARAM_INFO
	.align		4
.L_49:
        /*0108*/ 	.byte	0x04, 0x17
        /*010a*/ 	.short	(.L_51 - .L_50)
.L_50:
        /*010c*/ 	.word	0x00000000
        /*0110*/ 	.short	0x0009
        /*0112*/ 	.short	0x0038
        /*0114*/ 	.byte	0x00, 0xf0, 0x11, 0x00


	//----- nvinfo : EIATTR_KPARAM_INFO
	.align		4
.L_51:
        /*0118*/ 	.byte	0x04, 0x17
        /*011a*/ 	.short	(.L_53 - .L_52)
.L_52:
        /*011c*/ 	.word	0x00000000
        /*0120*/ 	.short	0x0008
        /*0122*/ 	.short	0x0034
        /*0124*/ 	.byte	0x00, 0xf0, 0x11, 0x00


	//----- nvinfo : EIATTR_KPARAM_INFO
	.align		4
.L_53:
        /*0128*/ 	.byte	0x04, 0x17
        /*012a*/ 	.short	(.L_55 - .L_54)
.L_54:
        /*012c*/ 	.word	0x00000000
        /*0130*/ 	.short	0x0007
        /*0132*/ 	.short	0x0030
        /*0134*/ 	.byte	0x00, 0xf0, 0x11, 0x00


	//----- nvinfo : EIATTR_KPARAM_INFO
	.align		4
.L_55:
        /*0138*/ 	.byte	0x04, 0x17
        /*013a*/ 	.short	(.L_57 - .L_56)
.L_56:
        /*013c*/ 	.word	0x00000000
        /*0140*/ 	.short	0x0006
        /*0142*/ 	.short	0x002c
        /*0144*/ 	.byte	0x00, 0xf0, 0x11, 0x00


	//----- nvinfo : EIATTR_KPARAM_INFO
	.align		4
.L_57:
        /*0148*/ 	.byte	0x04, 0x17
        /*014a*/ 	.short	(.L_59 - .L_58)
.L_58:
        /*014c*/ 	.word	0x00000000
        /*0150*/ 	.short	0x0005
        /*0152*/ 	.short	0x0028
        /*0154*/ 	.byte	0x00, 0xf0, 0x11, 0x00


	//----- nvinfo : EIATTR_KPARAM_INFO
	.align		4
.L_59:
        /*0158*/ 	.byte	0x04, 0x17
        /*015a*/ 	.short	(.L_61 - .L_60)
.L_60:
        /*015c*/ 	.word	0x00000000
        /*0160*/ 	.short	0x0004
        /*0162*/ 	.short	0x0020
        /*0164*/ 	.byte	0x00, 0xf4, 0x21, 0x00


	//----- nvinfo : EIATTR_KPARAM_INFO
	.align		4
.L_61:
        /*0168*/ 	.byte	0x04, 0x17
        /*016a*/ 	.short	(.L_63 - .L_62)
.L_62:
        /*016c*/ 	.word	0x00000000
        /*0170*/ 	.short	0x0003
        /*0172*/ 	.short	0x0018
        /*0174*/ 	.byte	0x00, 0xf4, 0x21, 0x00


	//----- nvinfo : EIATTR_KPARAM_INFO
	.align		4
.L_63:
        /*0178*/ 	.byte	0x04, 0x17
        /*017a*/ 	.short	(.L_65 - .L_64)
.L_64:
        /*017c*/ 	.word	0x00000000
        /*0180*/ 	.short	0x0002
        /*0182*/ 	.short	0x0010
        /*0184*/ 	.byte	0x00, 0xf4, 0x21, 0x00


	//----- nvinfo : EIATTR_KPARAM_INFO
	.align		4
.L_65:
        /*0188*/ 	.byte	0x04, 0x17
        /*018a*/ 	.short	(.L_67 - .L_66)
.L_66:
        /*018c*/ 	.word	0x00000000
        /*0190*/ 	.short	0x0001
        /*0192*/ 	.short	0x0008
        /*0194*/ 	.byte	0x00, 0xf4, 0x21, 0x00


	//----- nvinfo : EIATTR_KPARAM_INFO
	.align		4
.L_67:
        /*0198*/ 	.byte	0x04, 0x17
        /*019a*/ 	.short	(.L_69 - .L_68)
.L_68:
        /*019c*/ 	.word	0x00000000
        /*01a0*/ 	.short	0x0000
        /*01a2*/ 	.short	0x0000
        /*01a4*/ 	.byte	0x00, 0xf4, 0x21, 0x00


	//----- nvinfo : EIATTR_AT_ENTRY_FRAGMENTS
	.align		4
.L_69:
        /*01a8*/ 	.byte	0x04, 0x4f
        /*01aa*/ 	.short	(.L_71 - .L_70)


	//   ....[0]....
.L_70:
        /*01ac*/ 	.word	0x00000004


	//----- nvinfo : EIATTR_RESERVED_SMEM_USED
	.align		4
.L_71:
        /*01b0*/ 	.byte	0x01, 0x41
	.zero		2


	//----- nvinfo : EIATTR_SPARSE_MMA_MASK
	.align		4
        /*01b4*/ 	.byte	0x03, 0x50
        /*01b6*/ 	.short	0x0000


	//----- nvinfo : EIATTR_TCGEN05_1CTA_USED
	.align		4
        /*01b8*/ 	.byte	0x01, 0x51
	.zero		2


	//----- nvinfo : EIATTR_MAXREG_COUNT
	.align		4
        /*01bc*/ 	.byte	0x03, 0x1b
        /*01be*/ 	.short	0x00ff


	//----- nvinfo : EIATTR_NUM_BARRIERS
	.align		4
        /*01c0*/ 	.byte	0x02, 0x4c
        /*01c2*/ 	.byte	0x01
	.zero		1


	//----- nvinfo : EIATTR_INT_WARP_WIDE_INSTR_OFFSETS
	.align		4
        /*01c4*/ 	.byte	0x04, 0x31
        /*01c6*/ 	.short	(.L_73 - .L_72)


	//   ....[0]....
.L_72:
        /*01c8*/ 	.word	0x000013d0


	//   ....[1]....
        /*01cc*/ 	.word	0x000013f0


	//   ....[2]....
        /*01d0*/ 	.word	0x00001860


	//   ....[3]....
        /*01d4*/ 	.word	0x00001950


	//   ....[4]....
        /*01d8*/ 	.word	0x00006240


	//   ....[5]....
        /*01dc*/ 	.word	0x0000b710


	//   ....[6]....
        /*01e0*/ 	.word	0x0000b760


	//----- nvinfo : EIATTR_COOP_GROUP_MASK_REGIDS
	.align		4
.L_73:
        /*01e4*/ 	.byte	0x04, 0x29
        /*01e6*/ 	.short	(.L_75 - .L_74)


	//   ....[0]....
.L_74:
        /*01e8*/ 	.word	0xffffffff


	//   ....[1]....
        /*01ec*/ 	.word	0xffffffff


	//   ....[2]....
        /*01f0*/ 	.word	0xffffffff


	//   ....[3]....
        /*01f4*/ 	.word	0xffffffff


	//----- nvinfo : EIATTR_COOP_GROUP_INSTR_OFFSETS
	.align		4
.L_75:
        /*01f8*/ 	.byte	0x04, 0x28
        /*01fa*/ 	.short	(.L_77 - .L_76)


	//   ....[0]....
.L_76:
        /*01fc*/ 	.word	0x00000050


	//   ....[1]....
        /*0200*/ 	.word	0x00000310


	//   ....[2]....
        /*0204*/ 	.word	0x0000b5a0


	//   ....[3]....
        /*0208*/ 	.word	0x0000b810


	//----- nvinfo : EIATTR_VRC_CTA_INIT_COUNT
	.align		4
.L_77:
        /*020c*/ 	.byte	0x02, 0x4a
        /*020e*/ 	.byte	0x80
	.zero		1


	//----- nvinfo : EIATTR_MBARRIER_INSTR_OFFSETS
	.align		4
        /*0210*/ 	.byte	0x04, 0x39
        /*0212*/ 	.short	(.L_79 - .L_78)


	//   ....[0]....
.L_78:
        /*0214*/ 	.word	0x000016f0
        /*0218*/ 	.word	0x000000ff
        /*021c*/ 	.word	0x00000000
        /*0220*/ 	.short	0x0100
        /*0222*/ 	.byte	0x08
	.zero		1


	//   ....[1]....
        /*0224*/ 	.word	0x00001930
        /*0228*/ 	.word	0x000000ff
        /*022c*/ 	.word	0x0000a008
        /*0230*/ 	.short	0x0100
        /*0232*/ 	.byte	0x05
	.zero		1


	//   ....[2]....
        /*0234*/ 	.word	0x00001ae0
        /*0238*/ 	.word	0x000000ff
        /*023c*/ 	.word	0x00006000
        /*0240*/ 	.short	0x0100
        /*0242*/ 	.byte	0x05
	.zero		1


	//   ....[3]....
        /*0244*/ 	.word	0x00001d40
        /*0248*/ 	.word	0x000000ff
        /*024c*/ 	.word	0x00006000
        /*0250*/ 	.short	0x010a
        /*0252*/ 	.byte	0x05
	.zero		1


	//   ....[4]....
        /*0254*/ 	.word	0x00001d90
        /*0258*/ 	.word	0x000000ff
        /*025c*/ 	.word	0x00006000
        /*0260*/ 	.short	0x0108
        /*0262*/ 	.byte	0x05
	.zero		1


	//   ....[5]....
        /*0264*/ 	.word	0x00006380
        /*0268*/ 	.word	0x000000ff
        /*026c*/ 	.word	0x0000a010
        /*0270*/ 	.short	0x0100
        /*0272*/ 	.byte	0x05
	.zero		1


	//   ....[6]....
        /*0274*/ 	.word	0x00006500
        /*0278*/ 	.word	0x000000ff
        /*027c*/ 	.word	0x0000a010
        /*0280*/ 	.short	0x010a
        /*0282*/ 	.byte	0x05
	.zero		1


	//   ....[7]....
        /*0284*/ 	.word	0x00006540
        /*0288*/ 	.word	0x000000ff
        /*028c*/ 	.word	0x0000a010
        /*0290*/ 	.short	0x0108
        /*0292*/ 	.byte	0x05
	.zero		1


	//   ....[8]....
        /*0294*/ 	.word	0x00007e80
        /*0298*/ 	.word	0x000000ff
        /*029c*/ 	.word	0x00000000
        /*02a0*/ 	.short	0x010a
        /*02a2*/ 	.byte	0x08
	.zero		1


	//   ....[9]....
        /*02a4*/ 	.word	0x0000a1c0
        /*02a8*/ 	.word	0x000000ff
        /*02ac*/ 	.word	0x00000000
        /*02b0*/ 	.short	0x010a
        /*02b2*/ 	.byte	0x08
	.zero		1


	//   ....[10]....
        /*02b4*/ 	.word	0x0000a330
        /*02b8*/ 	.word	0x000000ff
        /*02bc*/ 	.word	0x0000a000
        /*02c0*/ 	.short	0x0108
        /*02c2*/ 	.byte	0x05
	.zero		1


	//   ....[11]....
        /*02c4*/ 	.word	0x0000a480
        /*02c8*/ 	.word	0x000000ff
        /*02cc*/ 	.word	0x0000a008
        /*02d0*/ 	.short	0x0108
        /*02d2*/ 	.byte	0x05
	.zero		1


	//   ....[12]....
        /*02d4*/ 	.word	0x0000b830
        /*02d8*/ 	.word	0x000000ff
        /*02dc*/ 	.word	0x00006000
        /*02e0*/ 	.short	0x010a
        /*02e2*/ 	.byte	0x05
	.zero		1


	//   ....[13]....
        /*02e4*/ 	.word	0x0000b860
        /*02e8*/ 	.word	0x000000ff
        /*02ec*/ 	.word	0x0000a010
        /*02f0*/ 	.short	0x010a
        /*02f2*/ 	.byte	0x05
	.zero		1


	//   ....[14]....
        /*02f4*/ 	.word	0x0000b890
        /*02f8*/ 	.word	0x000000ff
        /*02fc*/ 	.word	0x00000000
        /*0300*/ 	.short	0x010a
        /*0302*/ 	.byte	0x08
	.zero		1


	//   ....[15]....
        /*0304*/ 	.word	0x0000b8c0
        /*0308*/ 	.word	0x000000ff
        /*030c*/ 	.word	0x00000000
        /*0310*/ 	.short	0x010a
        /*0312*/ 	.byte	0x08
	.zero		1


	//----- nvinfo : EIATTR_NUM_MBARRIERS
	.align		4
.L_79:
        /*0314*/ 	.byte	0x03, 0x38
        /*0316*/ 	.short	0xffff


	//----- nvinfo : EIATTR_EXIT_INSTR_OFFSETS
	.align		4
        /*0318*/ 	.byte	0x04, 0x1c
        /*031a*/ 	.short	(.L_81 - .L_80)


	//   ....[0]....
.L_80:
        /*031c*/ 	.word	0x0000b820


	//----- nvinfo : EIATTR_REQNTID
	.align		4
.L_81:
        /*0320*/ 	.byte	0x04, 0x10
        /*0322*/ 	.short	(.L_83 - .L_82)
.L_82:
        /*0324*/ 	.word	0x00000100
        /*0328*/ 	.word	0x00000001
        /*032c*/ 	.word	0x00000001


	//----- nvinfo : EIATTR_CRS_STACK_SIZE
	.align		4
.L_83:
        /*0330*/ 	.byte	0x04, 0x1e
        /*0332*/ 	.short	(.L_85 - .L_84)
.L_84:
        /*0334*/ 	.word	0x00000000


	//----- nvinfo : EIATTR_CBANK_PARAM_SIZE
	.align		4
.L_85:
        /*0338*/ 	.byte	0x03, 0x19
        /*033a*/ 	.short	0x0088


	//----- nvinfo : EIATTR_PARAM_CBANK
	.align		4
        /*033c*/ 	.byte	0x04, 0x0a
        /*033e*/ 	.short	(.L_87 - .L_86)
	.align		4
.L_86:
        /*0340*/ 	.word	index@(.nv.constant0.attn_fwd)
        /*0344*/ 	.short	0x0380
        /*0346*/ 	.short	0x0088


	//----- nvinfo : EIATTR_SW_WAR
	.align		4
.L_87:
        /*0348*/ 	.byte	0x04, 0x36
        /*034a*/ 	.short	(.L_89 - .L_88)
.L_88:
        /*034c*/ 	.word	0x00000008
.L_89:


//--------------------- .nv.compat                --------------------------
	.section	.nv.compat,"",@"SHT_CUDA_COMPAT_INFO"
	.align	4
        /*0000*/ 	.byte	0x02, 0x02, 0x02, 0x00, 0x02, 0x05, 0x05, 0x00, 0x02, 0x03, 0x00, 0x00, 0x02, 0x06, 0x01, 0x00


//--------------------- .nv.callgraph             --------------------------
	.section	.nv.callgraph,"",@"SHT_CUDA_CALLGRAPH"
	.align	4
	.sectionentsize	8
	.align		4
        /*0000*/ 	.word	0x00000000
	.align		4
        /*0004*/ 	.word	0xffffffff
	.align		4
        /*0008*/ 	.word	0x00000000
	.align		4
        /*000c*/ 	.word	0xfffffffe
	.align		4
        /*0010*/ 	.word	0x00000000
	.align		4
        /*0014*/ 	.word	0xfffffffd
	.align		4
        /*0018*/ 	.word	0x00000000
	.align		4
        /*001c*/ 	.word	0xfffffffc


//--------------------- .nv.constant4             --------------------------
	.section	.nv.constant4,"a",@progbits
	.align	8
	.align		8
.nv.constant4:
        /*0000*/ 	.dword	_$_str


//--------------------- .text.attn_fwd            --------------------------
	.section	.text.attn_fwd,"ax",@progbits
	.align	128
        .global         attn_fwd
        .type           attn_fwd,@function
        .size           attn_fwd,(.L_x_28 - attn_fwd)
        .other          attn_fwd,@"STO_CUDA_ENTRY STV_DEFAULT"
attn_fwd:
.text.attn_fwd:
[----:B------:R-:W0:Y:S01]  /*0000*/  LDC R1, c[0x0][0x37c] ;  /* 0x0000df00ff017b82 */ /* 0x000e220000000800 */
[----:B------:R-:W1:Y:S02]  /*0010*/  S2R R132, SR_TID.X ;  /* 0x0000000000847919 */ /* 0x000e640000002100 */
[----:B-1----:R-:W-:-:S13]  /*0020*/  ISETP.GE.U32.AND P0, PT, R132, 0x20, PT ;  /* 0x000000208400780c */ /* 0x002fda0003f06070 */
[----:B------:R-:W-:Y:S05]  /*0030*/  @P0 BRA `(.L_x_0) ;  /* 0x0000000000b80947 */ /* 0x000fea0003800000 */
[----:B------:R-:W1:Y:S01]  /*0040*/  S2UR UR6, SR_CgaCtaId ;  /* 0x00000000000679c3 */ /* 0x000e620000008800 */
[----:B------:R-:W-:Y:S01]  /*0050*/  NOP ;  /* 0x0000000000007918 */ /* 0x000fe20000000000 */
[----:B------:R-:W-:Y:S02]  /*0060*/  UMOV UR4, 0x40 ;  /* 0x0000004000047882 */ /* 0x000fe40000000000 */
[----:B-1----:R-:W-:-:S09]  /*0070*/  ULEA UR4, UR6, UR4, 0x18 ;  /* 0x0000000406047291 */ /* 0x002fd2000f8ec0ff */
[----:B------:R-:W1:Y:S01]  /*0080*/  LDS.U8 R0, [UR4] ;  /* 0x00000004ff007984 */ /* 0x000e620008000000 */
[----:B------:R-:W-:Y:S02]  /*0090*/  UMOV UR4, 0x400 ;  /* 0x0000040000047882 */ /* 0x000fe40000000000 */
[----:B------:R-:W-:Y:S01]  /*00a0*/  ULEA UR4, UR6, UR4, 0x18 ;  /* 0x0000000406047291 */ /* 0x000fe2000f8ec0ff */
[----:B-1----:R-:W-:-:S13]  /*00b0*/  ISETP.NE.AND P1, PT, R0, RZ, PT ;  /* 0x000000ff0000720c */ /* 0x002fda0003f25270 */
[----:B------:R-:W-:Y:S05]  /*00c0*/  @P1 BRA `(.L_x_1) ;  /* 0x00000000007c1947 */ /* 0x000fea0003800000 */
[----:B------:R-:W-:-:S13]  /*00d0*/  ELECT P1, URZ, PT ;  /* 0x0000000000ff782f */ /* 0x000fda0003820000 */
[----:B------:R-:W-:Y:S05]  /*00e0*/  @!P1 BRA `(.L_x_2) ;  /* 0x0000000000849947 */ /* 0x000fea0003800000 */
[----:B------:R-:W-:Y:S01]  /*00f0*/  UMOV UR5, 0x10 ;  /* 0x0000001000057882 */ /* 0x000fe20000000000 */
[----:B------:R-:W-:Y:S01]  /*0100*/  HFMA2 R4, -RZ, RZ, 0, 5.9604644775390625e-08 ;  /* 0x00000001ff047431 */ /* 0x000fe200000001ff */
[----:B------:R-:W-:-:S03]  /*0110*/  MOV R5, 0xffff ;  /* 0x0000ffff00057802 */ /* 0x000fc60000000f00 */
[----:B------:R-:W-:Y:S04]  /*0120*/  DEPBAR.LE SB1, 0x36 ;  /* 0x00009d800000791a */ /* 0x000fe80000000000 */
[----:B------:R-:W1:Y:S02]  /*0130*/  UTCATOMSWS.FIND_AND_SET.ALIGN UP0, UR5, UR5 ;  /* 0x00000005000575e3 */ /* 0x000e640008000800 */
[----:B-1----:R-:W-:-:S04]  /*0140*/  PLOP3.LUT P1, PT, PT, PT, UP0, 0x80, 0x8 ;  /* 0x000000000008781c */ /* 0x002fc80003f2f008 */
[----:B------:R-:W-:-:S04]  /*0150*/  SEL R0, RZ, 0xffffffff, !P1 ;  /* 0xffffffffff007807 */ /* 0x000fc80004800000 */
[----:B------:R-:W-:Y:S02]  /*0160*/  ISETP.NE.AND P1, PT, R0, RZ, PT ;  /* 0x000000ff0000720c */ /* 0x000fe40003f25270 */
[----:B------:R-:W-:-:S11]  /*0170*/  MOV R0, UR5 ;  /* 0x0000000500007c02 */ /* 0x000fd60008000f00 */
[----:B------:R-:W-:Y:S05]  /*0180*/  @P1 BRA `(.L_x_3) ;  /* 0x0000000000241947 */ /* 0x000fea0003800000 */
.L_x_4:
[----:B------:R-:W-:Y:S05]  /*0190*/  NANOSLEEP 0x64 ;  /* 0x000000640000795d */ /* 0x000fea0003800000 */
[----:B------:R-:W-:-:S05]  /*01a0*/  UMOV UR5, 0x10 ;  /* 0x0000001000057882 */ /* 0x000fca0000000000 */
[----:B------:R-:W-:Y:S04]  /*01b0*/  DEPBAR.LE SB1, 0x36 ;  /* 0x00009d800000791a */ /* 0x000fe80000000000 */
[----:B------:R-:W1:Y:S02]  /*01c0*/  UTCATOMSWS.FIND_AND_SET.ALIGN UP0, UR5, UR5 ;  /* 0x00000005000575e3 */ /* 0x000e640008000800 */
[----:B-1----:R-:W-:-:S04]  /*01d0*/  PLOP3.LUT P1, PT, PT, PT, UP0, 0x80, 0x8 ;  /* 0x000000000008781c */ /* 0x002fc80003f2f008 */
[----:B------:R-:W-:-:S04]  /*01e0*/  SEL R0, RZ, 0xffffffff, !P1 ;  /* 0xffffffffff007807 */ /* 0x000fc80004800000 */
[----:B------:R-:W-:Y:S02]  /*01f0*/  ISETP.NE.AND P1, PT, R0, RZ, PT ;  /* 0x000000ff0000720c */ /* 0x000fe40003f25270 */
[----:B------:R-:W-:-:S11]  /*0200*/  MOV R0, UR5 ;  /* 0x0000000500007c02 */ /* 0x000fd60008000f00 */
[----:B------:R-:W-:Y:S05]  /*0210*/  @!P1 BRA `(.L_x_4) ;  /* 0xfffffffc00dc9947 */ /* 0x000fea000383ffff */
.L_x_3:
[----:B------:R-:W-:Y:S01]  /*0220*/  IADD3 R3, PT, PT, R0, 0x10, RZ ;  /* 0x0000001000037810 */ /* 0x000fe20007ffe0ff */
[----:B------:R-:W-:Y:S01]  /*0230*/  UMOV UR5, 0x50 ;  /* 0x0000005000057882 */ /* 0x000fe20000000000 */
[----:B------:R-:W-:Y:S01]  /*0240*/  SHF.L.U32 R2, R5, R0, RZ ;  /* 0x0000000005027219 */ /* 0x000fe200000006ff */
[----:B------:R-:W-:Y:S01]  /*0250*/  ULEA UR5, UR6, UR5, 0x18 ;  /* 0x0000000506057291 */ /* 0x000fe2000f8ec0ff */
[----:B------:R-:W-:Y:S02]  /*0260*/  SHF.L.U32 R3, R4, R3, RZ ;  /* 0x0000000304037219 */ /* 0x000fe400000006ff */
[----:B------:R-:W-:Y:S02]  /*0270*/  SHF.L.U32 R0, R0, 0x5, RZ ;  /* 0x0000000500007819 */ /* 0x000fe400000006ff */
[----:B------:R-:W-:-:S05]  /*0280*/  LOP3.LUT R2, R3, R2, RZ, 0xfc, !PT ;  /* 0x0000000203027212 */ /* 0x000fca00078efcff */
[----:B------:R1:W-:Y:S04]  /*0290*/  ATOMS.OR RZ, [UR5], R2 ;  /* 0x00000002ffff798c */ /* 0x0003e8000b000005 */
[----:B------:R1:W-:Y:S01]  /*02a0*/  STS [UR4], R0 ;  /* 0x00000000ff007988 */ /* 0x0003e20008000804 */
[----:B------:R-:W-:Y:S05]  /*02b0*/  BRA `(.L_x_2) ;  /* 0x0000000000107947 */ /* 0x000fea0003800000 */
.L_x_1:
[----:B------:R-:W-:Y:S02]  /*02c0*/  MOV R0, 0xffffffff ;  /* 0xffffffff00007802 */ /* 0x000fe40000000f00 */
[----:B------:R-:W-:-:S03]  /*02d0*/  MOV R2, 0x300 ;  /* 0x0000030000027802 */ /* 0x000fc60000000f00 */
[----:B------:R1:W-:Y:S04]  /*02e0*/  STS [UR4], R0 ;  /* 0x00000000ff007988 */ /* 0x0003e80008000804 */
[----:B01----:R-:W-:Y:S05]  /*02f0*/  CALL.REL.NOINC `($__internal_1_$__cuda_sm10x_tcgen05_guardrail_trap_phase_invalid_during_alloc) ;  /* 0x000000b400887944 */ /* 0x003fea0003c00000 */
.L_x_2:
[----:B------:R-:W-:Y:S05]  /*0300*/  WARPSYNC.ALL ;  /* 0x0000000000007948 */ /* 0x000fea0003800000 */
[----:B------:R-:W-:Y:S01]  /*0310*/  NOP ;  /* 0x0000000000007918 */ /* 0x000fe20000000000 */
.L_x_0:
[----:B------:R-:W2:Y:S01]  /*0320*/  S2R R3, SR_CTAID.X ;  /* 0x0000000000037919 */ /* 0x000ea20000002500 */
[----:B------:R-:W3:Y:S01]  /*0330*/  S2UR UR4, SR_CTAID.Y ;  /* 0x00000000000479c3 */ /* 0x000ee20000002600 */
[----:B------:R-:W3:Y:S01]  /*0340*/  LDCU.64 UR6, c[0x0][0x3b0] ;  /* 0x00007600ff0677ac */ /* 0x000ee20008000a00 */
[----:B------:R-:W-:Y:S01]  /*0350*/  LOP3.LUT R66, R132, 0xff, RZ, 0xc0, !PT ;  /* 0x000000ff84427812 */ /* 0x000fe200078ec0ff */
[----:B------:R-:W-:Y:S01]  /*0360*/  UMOV UR5, 0x400 ;  /* 0x0000040000057882 */ /* 0x000fe20000000000 */
[----:B------:R-:W4:Y:S04]  /*0370*/  LDCU.64 UR20, c[0x0][0x358] ;  /* 0x00006b00ff1477ac */ /* 0x000f280008000a00 */
[----:B------:R-:W1:Y:S08]  /*0380*/  LDC R65, c[0x0][0x3b8] ;  /* 0x0000ee00ff417b82 */ /* 0x000e700000000800 */
[----:B------:R-:W0:Y:S08]  /*0390*/  LDC.64 R6, c[0x0][0x380] ;  /* 0x0000e000ff067b82 */ /* 0x000e300000000a00 */
[----:B------:R-:W0:Y:S01]  /*03a0*/  S2UR UR8, SR_CgaCtaId ;  /* 0x00000000000879c3 */ /* 0x000e220000008800 */
[----:B---3--:R-:W-:-:S04]  /*03b0*/  UIMAD UR6, UR4, UR6, URZ ;  /* 0x00000006040672a4 */ /* 0x008fc8000f8e02ff */
[----:B------:R-:W-:Y:S01]  /*03c0*/  USHF.L.U32 UR9, UR6, 0x1, URZ ;  /* 0x0000000106097899 */ /* 0x000fe200080006ff */
[----:B-12---:R-:W-:Y:S01]  /*03d0*/  LEA R0, R3, R66, 0x8 ;  /* 0x0000004203007211 */ /* 0x006fe200078e40ff */
[C---:B------:R-:W-:Y:S01]  /*03e0*/  IMAD R15, R65.reuse, 0x6, RZ ;  /* 0x00000006410f7824 */ /* 0x040fe200078e02ff */
[----:B------:R-:W-:-:S03]  /*03f0*/  LEA R5, R65, R65, 0x1 ;  /* 0x0000004141057211 */ /* 0x000fc600078e08ff */
[----:B------:R-:W-:Y:S01]  /*0400*/  IMAD R2, R0, UR7, RZ ;  /* 0x0000000700027c24 */ /* 0x000fe2000f8e02ff */
[----:B------:R-:W-:Y:S01]  /*0410*/  UIMAD.WIDE UR6, UR6, 0x2, URZ ;  /* 0x00000002060678a5 */ /* 0x000fe2000f8e02ff */
[----:B------:R-:W-:Y:S02]  /*0420*/  IMAD R27, R65, 0xc, RZ ;  /* 0x0000000c411b7824 */ /* 0x000fe400078e02ff */
[C---:B------:R-:W-:Y:S01]  /*0430*/  IMAD.HI R4, R2.reuse, 0x2, RZ ;  /* 0x0000000202047827 */ /* 0x040fe200078e02ff */
[----:B------:R-:W-:-:S04]  /*0440*/  SHF.L.U32 R3, R2, 0x1, RZ ;  /* 0x0000000102037819 */ /* 0x000fc800000006ff */
[----:B0-----:R-:W-:Y:S01]  /*0450*/  IADD3 R2, P1, P2, R3, UR9, R6 ;  /* 0x0000000903027c10 */ /* 0x001fe2000fa3e006 */
[C---:B------:R-:W-:Y:S02]  /*0460*/  IMAD R9, R65.reuse, 0x22, RZ ;  /* 0x0000002241097824 */ /* 0x040fe400078e02ff */
[----:B------:R-:W-:Y:S01]  /*0470*/  IMAD R51, R65, 0x18, RZ ;  /* 0x0000001841337824 */ /* 0x000fe200078e02ff */
[----:B------:R-:W-:Y:S01]  /*0480*/  IADD3.X R3, PT, PT, R4, UR7, R7, P1, P2 ;  /* 0x0000000704037c10 */ /* 0x000fe20008fe4407 */
[----:B------:R-:W-:Y:S01]  /*0490*/  BAR.SYNC.DEFER_BLOCKING 0x0 ;  /* 0x0000000000007b1d */ /* 0x000fe20000010000 */
[-C--:B------:R-:W-:Y:S01]  /*04a0*/  IADD3 R8, P6, PT, R15, R2.reuse, RZ ;  /* 0x000000020f087210 */ /* 0x080fe20007fde0ff */
[----:B------:R-:W-:Y:S01]  /*04b0*/  ULEA UR5, UR8, UR5, 0x18 ;  /* 0x0000000508057291 */ /* 0x000fe2000f8ec0ff */
[-C--:B------:R-:W-:Y:S02]  /*04c0*/  IADD3 R14, P5, PT, R27, R2.reuse, RZ ;  /* 0x000000021b0e7210 */ /* 0x080fe40007fbe0ff */
[-C--:B------:R-:W-:Y:S01]  /*04d0*/  IADD3 R36, P3, PT, R9, R2.reuse, RZ ;  /* 0x0000000209247210 */ /* 0x080fe20007f7e0ff */
[----:B------:R-:W-:Y:S01]  /*04e0*/  IMAD R79, R65, 0x30, RZ ;  /* 0x00000030414f7824 */ /* 0x000fe200078e02ff */
[-C--:B------:R-:W-:Y:S01]  /*04f0*/  LEA.HI.X.SX32 R9, R5, R3.reuse, 0x1, P6 ;  /* 0x0000000305097211 */ /* 0x080fe200030f0eff */
[----:B------:R-:W-:Y:S01]  /*0500*/  IMAD R23, R65, 0xa, RZ ;  /* 0x0000000a41177824 */ /* 0x000fe200078e02ff */
[-C--:B------:R-:W-:Y:S01]  /*0510*/  LEA.HI.X.SX32 R15, R15, R3.reuse, 0x1, P5 ;  /* 0x000000030f0f7211 */ /* 0x080fe200028f0eff */
[C---:B------:R-:W-:Y:S01]  /*0520*/  IMAD R31, R65.reuse, 0xe, RZ ;  /* 0x0000000e411f7824 */ /* 0x040fe200078e02ff */
[C---:B------:R-:W-:Y:S01]  /*0530*/  SHF.L.U32 R35, R65.reuse, 0x4, RZ ;  /* 0x0000000441237819 */ /* 0x040fe200000006ff */
[----:B------:R-:W-:Y:S01]  /*0540*/  IMAD R39, R65, 0x12, RZ ;  /* 0x0000001241277824 */ /* 0x000fe200078e02ff */
[-C--:B------:R-:W-:Y:S01]  /*0550*/  IADD3 R26, P6, PT, R51, R2.reuse, RZ ;  /* 0x00000002331a7210 */ /* 0x080fe20007fde0ff */
[C---:B------:R-:W-:Y:S01]  /*0560*/  IMAD R43, R65.reuse, 0x14, RZ ;  /* 0x00000014412b7824 */ /* 0x040fe200078e02ff */
[CC--:B------:R-:W-:Y:S01]  /*0570*/  LEA R34, P5, R65.reuse, R2.reuse, 0x5 ;  /* 0x0000000241227211 */ /* 0x0c0fe200078a28ff */
[C---:B------:R-:W-:Y:S01]  /*0580*/  IMAD R47, R65.reuse, 0x16, RZ ;  /* 0x00000016412f7824 */ /* 0x040fe200078e02ff */
[C---:B------:R-:W-:Y:S01]  /*0590*/  SHF.L.U32 R7, R65.reuse, 0x1, RZ ;  /* 0x0000000141077819 */ /* 0x040fe200000006ff */
[----:B------:R-:W-:Y:S01]  /*05a0*/  IMAD R25, R65, 0xb, RZ ;  /* 0x0000000b41197824 */ /* 0x000fe200078e02ff */
[-C--:B------:R-:W-:Y:S01]  /*05b0*/  LEA.HI.X.SX32 R27, R27, R3.reuse, 0x1, P6 ;  /* 0x000000031b1b7211 */ /* 0x080fe200030f0eff */
[----:B------:R-:W-:Y:S01]  /*05c0*/  IMAD R55, R65, 0x1a, RZ ;  /* 0x0000001a41377824 */ /* 0x000fe200078e02ff */
[-C--:B------:R-:W-:Y:S01]  /*05d0*/  LEA.HI.X.SX32 R35, R35, R3.reuse, 0x1, P5 ;  /* 0x0000000323237211 */ /* 0x080fe200028f0eff */
[----:B------:R-:W-:Y:S01]  /*05e0*/  IMAD R59, R65, 0x1c, RZ ;  /* 0x0000001c413b7824 */ /* 0x000fe200078e02ff */
[-C--:B------:R-:W-:Y:S01]  /*05f0*/  IADD3 R50, P4, PT, R79, R2.reuse, RZ ;  /* 0x000000024f327210 */ /* 0x080fe20007f9e0ff */
[----:B------:R-:W0:Y:S01]  /*0600*/  LDS R72, [UR5] ;  /* 0x00000005ff487984 */ /* 0x000e220008000800 */
[-C--:B------:R-:W-:Y:S01]  /*0610*/  IADD3 R4, P6, PT, R7, R2.reuse, RZ ;  /* 0x0000000207047210 */ /* 0x080fe20007fde0ff */
[C---:B------:R-:W-:Y:S01]  /*0620*/  IMAD R63, R65.reuse, 0x1e, RZ ;  /* 0x0000001e413f7824 */ /* 0x040fe200078e02ff */
[----:B------:R-:W-:Y:S01]  /*0630*/  LEA R6, P5, R65, R2, 0x2 ;  /* 0x0000000241067211 */ /* 0x000fe200078a10ff */
[----:B------:R-:W-:Y:S01]  /*0640*/  BAR.SYNC.DEFER_BLOCKING 0x0 ;  /* 0x0000000000007b1d */ /* 0x000fe20000010000 */
[----:B------:R-:W-:-:S02]  /*0650*/  LEA.HI.X.SX32 R51, R51, R3, 0x1, P4 ;  /* 0x0000000333337211 */ /* 0x000fc400020f0eff */
[-C--:B------:R-:W-:Y:S02]  /*0660*/  LEA.HI.X.SX32 R5, R65, R3.reuse, 0x1, P6 ;  /* 0x0000000341057211 */ /* 0x080fe400030f0eff */
[----:B------:R-:W-:Y:S01]  /*0670*/  LEA.HI.X.SX32 R7, R7, R3, 0x1, P5 ;  /* 0x0000000307077211 */ /* 0x000fe200028f0eff */
[C---:B------:R-:W-:Y:S01]  /*0680*/  IMAD R61, R65.reuse, 0x24, RZ ;  /* 0x00000024413d7824 */ /* 0x040fe200078e02ff */
[C---:B------:R-:W-:Y:S01]  /*0690*/  SHF.L.U32 R11, R65.reuse, 0x2, RZ ;  /* 0x00000002410b7819 */ /* 0x040fe200000006ff */
[C---:B------:R-:W-:Y:S01]  /*06a0*/  IMAD R29, R65.reuse, 0xd, RZ ;  /* 0x0000000d411d7824 */ /* 0x040fe200078e02ff */
[CC--:B------:R-:W-:Y:S01]  /*06b0*/  LEA R13, R65.reuse, R65.reuse, 0x2 ;  /* 0x00000041410d7211 */ /* 0x0c0fe200078e10ff */
[C---:B------:R-:W-:Y:S01]  /*06c0*/  IMAD R69, R65.reuse, 0x26, RZ ;  /* 0x0000002641457824 */ /* 0x040fe200078e02ff */
[C---:B------:R-:W-:Y:S01]  /*06d0*/  LEA R17, R65.reuse, -R65, 0x3 ;  /* 0x8000004141117211 */ /* 0x040fe200078e18ff */
[C---:B------:R-:W-:Y:S01]  /*06e0*/  IMAD R71, R65.reuse, 0x28, RZ ;  /* 0x0000002841477824 */ /* 0x040fe200078e02ff */
[CC--:B------:R-:W-:Y:S01]  /*06f0*/  LEA R10, P4, R65.reuse, R2.reuse, 0x3 ;  /* 0x00000002410a7211 */ /* 0x0c0fe200078818ff */
[----:B------:R-:W-:Y:S01]  /*0700*/  IMAD R73, R65, 0x2a, RZ ;  /* 0x0000002a41497824 */ /* 0x000fe200078e02ff */
[-C--:B------:R-:W-:Y:S01]  /*0710*/  IADD3 R12, P6, PT, R23, R2.reuse, RZ ;  /* 0x00000002170c7210 */ /* 0x080fe20007fde0ff */
[----:B------:R-:W-:Y:S01]  /*0720*/  IMAD R75, R65, 0x2c, RZ ;  /* 0x0000002c414b7824 */ /* 0x000fe200078e02ff */
[-C--:B------:R-:W-:Y:S01]  /*0730*/  IADD3 R16, P5, PT, R31, R2.reuse, RZ ;  /* 0x000000021f107210 */ /* 0x080fe20007fbe0ff */
[----:B------:R-:W-:Y:S01]  /*0740*/  IMAD R77, R65, 0x2e, RZ ;  /* 0x0000002e414d7824 */ /* 0x000fe200078e02ff */
[-C--:B------:R-:W-:Y:S01]  /*0750*/  LEA.HI.X.SX32 R11, R11, R3.reuse, 0x1, P4 ;  /* 0x000000030b0b7211 */ /* 0x080fe200020f0eff */
[----:B------:R-:W-:Y:S01]  /*0760*/  IMAD R81, R65, 0x32, RZ ;  /* 0x0000003241517824 */ /* 0x000fe200078e02ff */
[-C--:B------:R-:W-:Y:S01]  /*0770*/  LEA.HI.X.SX32 R13, R13, R3.reuse, 0x1, P6 ;  /* 0x000000030d0d7211 */ /* 0x080fe200030f0eff */
[----:B------:R-:W-:Y:S01]  /*0780*/  IMAD R41, R65, 0x13, RZ ;  /* 0x0000001341297824 */ /* 0x000fe200078e02ff */
[----:B------:R-:W-:Y:S01]  /*0790*/  LEA.HI.X.SX32 R17, R17, R3, 0x1, P5 ;  /* 0x0000000311117211 */ /* 0x000fe200028f0eff */
[C---:B------:R-:W-:Y:S01]  /*07a0*/  IMAD R45, R65.reuse, 0x15, RZ ;  /* 0x00000015412d7824 */ /* 0x040fe200078e02ff */
[C---:B------:R-:W-:Y:S01]  /*07b0*/  LEA R21, R65.reuse, R65, 0x3 ;  /* 0x0000004141157211 */ /* 0x040fe200078e18ff */
[----:B------:R-:W-:Y:S01]  /*07c0*/  IMAD R49, R65, 0x17, RZ ;  /* 0x0000001741317824 */ /* 0x000fe200078e02ff */
[-C--:B------:R-:W-:Y:S01]  /*07d0*/  IADD3 R20, P4, PT, R39, R2.reuse, RZ ;  /* 0x0000000227147210 */ /* 0x080fe20007f9e0ff */
        /* <DEDUP_REMOVED lines=11> */
[C---:B------:R-:W-:Y:S01]  /*0890*/  SHF.L.U32 R19, R65.reuse, 0x3, RZ ;  /* 0x0000000341137819 */ /* 0x040fe200000006ff */
[C---:B------:R-:W-:Y:S01]  /*08a0*/  IMAD R93, R65.reuse, 0x3e, RZ ;  /* 0x0000003e415d7824 */ /* 0x040fe200078e02ff */
[CC--:B------:R-:W-:Y:S01]  /*08b0*/  LEA R33, R65.reuse, -R65.reuse, 0x4 ;  /* 0x8000004141217211 */ /* 0x0c0fe200078e20ff */
[----:B----4-:R-:W5:Y:S01]  /*08c0*/  LDG.E.U16 R67, desc[UR20][R2.64] ;  /* 0x0000001402437981 */ /* 0x010f62000c1e1500 */
[C---:B------:R-:W-:Y:S01]  /*08d0*/  LEA R37, R65.reuse, R65, 0x4 ;  /* 0x0000004141257211 */ /* 0x040fe200078e20ff */
[----:B------:R-:W-:Y:S01]  /*08e0*/  IMAD R57, R65, 0x1b, RZ ;  /* 0x0000001b41397824 */ /* 0x000fe200078e02ff */
[-C--:B------:R-:W-:Y:S01]  /*08f0*/  IADD3 R38, P2, PT, R61, R2.reuse, RZ ;  /* 0x000000023d267210 */ /* 0x080fe20007f5e0ff */
[----:B------:R-:W1:Y:S01]  /*0900*/  LDCU UR6, c[0x0][0x3c8] ;  /* 0x00007900ff0677ac */ /* 0x000e620008000800 */
[-C--:B------:R-:W-:Y:S01]  /*0910*/  LEA R18, P1, R65, R2.reuse, 0x4 ;  /* 0x0000000241127211 */ /* 0x080fe200078220ff */
[----:B------:R2:W5:Y:S01]  /*0920*/  LDG.E.U16 R70, desc[UR20][R8.64] ;  /* 0x0000001408467981 */ /* 0x000562000c1e1500 */
[----:B------:R-:W-:-:S02]  /*0930*/  IADD3 R28, P4, PT, R55, R2, RZ ;  /* 0x00000002371c7210 */ /* 0x000fc40007f9e0ff */
[-C--:B------:R-:W-:Y:S01]  /*0940*/  IADD3 R30, P6, PT, R59, R2.reuse, RZ ;  /* 0x000000023b1e7210 */ /* 0x080fe20007fde0ff */
[----:B------:R3:W5:Y:S01]  /*0950*/  LDG.E.U16 R68, desc[UR20][R4.64] ;  /* 0x0000001404447981 */ /* 0x000762000c1e1500 */
[----:B------:R-:W-:Y:S02]  /*0960*/  IADD3 R32, P5, PT, R63, R2, RZ ;  /* 0x000000023f207210 */ /* 0x000fe40007fbe0ff */
[-C--:B------:R-:W-:Y:S01]  /*0970*/  LEA.HI.X.SX32 R19, R19, R3.reuse, 0x1, P1 ;  /* 0x0000000313137211 */ /* 0x080fe200008f0eff */
[----:B------:R-:W5:Y:S01]  /*0980*/  LDG.E.U16 R13, desc[UR20][R12.64] ;  /* 0x000000140c0d7981 */ /* 0x000f62000c1e1500 */
[-C--:B------:R-:W-:Y:S01]  /*0990*/  LEA.HI.X.SX32 R29, R29, R3.reuse, 0x1, P4 ;  /* 0x000000031d1d7211 */ /* 0x080fe200020f0eff */
[----:B--2---:R-:W2:Y:S01]  /*09a0*/  LDC.64 R8, c[0x0][0x388] ;  /* 0x0000e200ff087b82 */ /* 0x004ea20000000a00 */
[-C--:B------:R-:W-:Y:S01]  /*09b0*/  LEA.HI.X.SX32 R31, R31, R3.reuse, 0x1, P6 ;  /* 0x000000031f1f7211 */ /* 0x080fe200030f0eff */
[----:B------:R-:W5:Y:S01]  /*09c0*/  LDG.E.U16 R18, desc[UR20][R18.64] ;  /* 0x0000001412127981 */ /* 0x000f62000c1e1500 */
[----:B------:R-:W-:-:S02]  /*09d0*/  LEA.HI.X.SX32 R33, R33, R3, 0x1, P5 ;  /* 0x0000000321217211 */ /* 0x000fc400028f0eff */
[-C--:B------:R-:W-:Y:S01]  /*09e0*/  LEA.HI.X.SX32 R37, R37, R3.reuse, 0x1, P3 ;  /* 0x0000000325257211 */ /* 0x080fe200018f0eff */
[----:B------:R-:W5:Y:S01]  /*09f0*/  LDG.E.U16 R15, desc[UR20][R14.64] ;  /* 0x000000140e0f7981 */ /* 0x000f62000c1e1500 */
[----:B------:R-:W-:Y:S02]  /*0a00*/  LEA.HI.X.SX32 R39, R39, R3, 0x1, P2 ;  /* 0x0000000327277211 */ /* 0x000fe400010f0eff */
[-C--:B------:R-:W-:Y:S01]  /*0a10*/  IADD3 R40, P1, PT, R69, R2.reuse, RZ ;  /* 0x0000000245287210 */ /* 0x080fe20007f3e0ff */
[----:B------:R-:W5:Y:S01]  /*0a20*/  LDG.E.U16 R16, desc[UR20][R16.64] ;  /* 0x0000001410107981 */ /* 0x000f62000c1e1500 */
[-C--:B------:R-:W-:Y:S02]  /*0a30*/  IADD3 R42, P4, PT, R71, R2.reuse, RZ ;  /* 0x00000002472a7210 */ /* 0x080fe40007f9e0ff */
[-C--:B------:R-:W-:Y:S01]  /*0a40*/  IADD3 R44, P6, PT, R73, R2.reuse, RZ ;  /* 0x00000002492c7210 */ /* 0x080fe20007fde0ff */
[----:B------:R4:W5:Y:S01]  /*0a50*/  LDG.E.U16 R69, desc[UR20][R6.64] ;  /* 0x0000001406457981 */ /* 0x000962000c1e1500 */
[----:B------:R-:W-:-:S02]  /*0a60*/  IADD3 R46, P5, PT, R75, R2, RZ ;  /* 0x000000024b2e7210 */ /* 0x000fc40007fbe0ff */
[-C--:B------:R-:W-:Y:S01]  /*0a70*/  IADD3 R48, P3, PT, R77, R2.reuse, RZ ;  /* 0x000000024d307210 */ /* 0x080fe20007f7e0ff */
[----:B------:R0:W5:Y:S01]  /*0a80*/  LDG.E.U16 R71, desc[UR20][R10.64] ;  /* 0x000000140a477981 */ /* 0x000162000c1e1500 */
[----:B------:R-:W-:Y:S02]  /*0a90*/  IADD3 R52, P2, PT, R81, R2, RZ ;  /* 0x0000000251347210 */ /* 0x000fe40007f5e0ff */
[-C--:B------:R-:W-:Y:S01]  /*0aa0*/  LEA.HI.X.SX32 R41, R41, R3.reuse, 0x1, P1 ;  /* 0x0000000329297211 */ /* 0x080fe200008f0eff */
[----:B------:R0:W5:Y:S01]  /*0ab0*/  LDG.E.U16 R26, desc[UR20][R26.64] ;  /* 0x000000141a1a7981 */ /* 0x000162000c1e1500 */
[-C--:B------:R-:W-:Y:S02]  /*0ac0*/  LEA.HI.X.SX32 R43, R43, R3.reuse, 0x1, P4 ;  /* 0x000000032b2b7211 */ /* 0x080fe400020f0eff */
[-C--:B------:R-:W-:Y:S01]  /*0ad0*/  LEA.HI.X.SX32 R45, R45, R3.reuse, 0x1, P6 ;  /* 0x000000032d2d7211 */ /* 0x080fe200030f0eff */
[----:B------:R0:W5:Y:S01]  /*0ae0*/  LDG.E.U16 R34, desc[UR20][R34.64] ;  /* 0x0000001422227981 */ /* 0x000162000c1e1500 */
[----:B------:R-:W-:-:S02]  /*0af0*/  LEA.HI.X.SX32 R47, R47, R3, 0x1, P5 ;  /* 0x000000032f2f7211 */ /* 0x000fc400028f0eff */
[-C--:B------:R-:W-:Y:S01]  /*0b00*/  LEA.HI.X.SX32 R49, R49, R3.reuse, 0x1, P3 ;  /* 0x0000000331317211 */ /* 0x080fe200018f0eff */
[----:B------:R0:W5:Y:S01]  /*0b10*/  LDG.E.U16 R50, desc[UR20][R50.64] ;  /* 0x0000001432327981 */ /* 0x000162000c1e1500 */
[----:B------:R-:W-:Y:S02]  /*0b20*/  LEA.HI.X.SX32 R53, R53, R3, 0x1, P2 ;  /* 0x0000000335357211 */ /* 0x000fe400010f0eff */
[-C--:B------:R-:W-:Y:S01]  /*0b30*/  IADD3 R54, P1, PT, R83, R2.reuse, RZ ;  /* 0x0000000253367210 */ /* 0x080fe20007f3e0ff */
[----:B------:R0:W5:Y:S01]  /*0b40*/  LDG.E.U16 R20, desc[UR20][R20.64] ;  /* 0x0000001414147981 */ /* 0x000162000c1e1500 */
[-C--:B------:R-:W-:Y:S02]  /*0b50*/  IADD3 R56, P4, PT, R85, R2.reuse, RZ ;  /* 0x0000000255387210 */ /* 0x080fe40007f9e0ff */
[-C--:B------:R-:W-:Y:S01]  /*0b60*/  IADD3 R58, P6, PT, R87, R2.reuse, RZ ;  /* 0x00000002573a7210 */ /* 0x080fe20007fde0ff */
[----:B------:R0:W5:Y:S01]  /*0b70*/  LDG.E.U16 R22, desc[UR20][R22.64] ;  /* 0x0000001416167981 */ /* 0x000162000c1e1500 */
[----:B------:R-:W-:-:S02]  /*0b80*/  IADD3 R60, P5, PT, R89, R2, RZ ;  /* 0x00000002593c7210 */ /* 0x000fc40007fbe0ff */
[-C--:B------:R-:W-:Y:S01]  /*0b90*/  IADD3 R62, P3, PT, R91, R2.reuse, RZ ;  /* 0x000000025b3e7210 */ /* 0x080fe20007f7e0ff */
[----:B------:R0:W5:Y:S01]  /*0ba0*/  LDG.E.U16 R24, desc[UR20][R24.64] ;  /* 0x0000001418187981 */ /* 0x000162000c1e1500 */
[----:B------:R-:W-:Y:S01]  /*0bb0*/  IADD3 R64, P2, PT, R93, R2, RZ ;  /* 0x000000025d407210 */ /* 0x000fe20007f5e0ff */
[C---:B------:R-:W-:Y:S01]  /*0bc0*/  IMAD R2, R65.reuse, 0x1d, RZ ;  /* 0x0000001d41027824 */ /* 0x040fe200078e02ff */
[----:B------:R-:W-:Y:S01]  /*0bd0*/  LEA R65, R65, -R65, 0x5 ;  /* 0x8000004141417211 */ /* 0x000fe200078e28ff */
[----:B------:R0:W5:Y:S01]  /*0be0*/  LDG.E.U16 R28, desc[UR20][R28.64] ;  /* 0x000000141c1c7981 */ /* 0x000162000c1e1500 */
[-C--:B------:R-:W-:Y:S02]  /*0bf0*/  LEA.HI.X.SX32 R55, R55, R3.reuse, 0x1, P1 ;  /* 0x0000000337377211 */ /* 0x080fe400008f0eff */
[-C--:B------:R-:W-:Y:S01]  /*0c00*/  LEA.HI.X.SX32 R57, R57, R3.reuse, 0x1, P4 ;  /* 0x0000000339397211 */ /* 0x080fe200020f0eff */
[----:B------:R0:W5:Y:S01]  /*0c10*/  LDG.E.U16 R30, desc[UR20][R30.64] ;  /* 0x000000141e1e7981 */ /* 0x000162000c1e1500 */
[----:B------:R-:W-:-:S02]  /*0c20*/  LEA.HI.X.SX32 R59, R59, R3, 0x1, P6 ;  /* 0x000000033b3b7211 */ /* 0x000fc400030f0eff */
[-C--:B------:R-:W-:Y:S01]  /*0c30*/  LEA.HI.X.SX32 R61, R2, R3.reuse, 0x1, P5 ;  /* 0x00000003023d7211 */ /* 0x080fe200028f0eff */
[----:B------:R0:W5:Y:S01]  /*0c40*/  LDG.E.U16 R32, desc[UR20][R32.64] ;  /* 0x0000001420207981 */ /* 0x000162000c1e1500 */
[-C--:B------:R-:W-:Y:S02]  /*0c50*/  LEA.HI.X.SX32 R63, R63, R3.reuse, 0x1, P3 ;  /* 0x000000033f3f7211 */ /* 0x080fe400018f0eff */
[----:B------:R-:W-:Y:S01]  /*0c60*/  LEA.HI.X.SX32 R65, R65, R3, 0x1, P2 ;  /* 0x0000000341417211 */ /* 0x000fe200010f0eff */
[----:B------:R0:W5:Y:S01]  /*0c70*/  LDG.E.U16 R36, desc[UR20][R36.64] ;  /* 0x0000001424247981 */ /* 0x000162000c1e1500 */
[----:B------:R-:W2:Y:S01]  /*0c80*/  LDC.64 R2, c[0x0][0x3c0] ;  /* 0x0000f000ff027b82 */ /* 0x000ea20000000a00 */
[----:B---3--:R-:W-:Y:S02]  /*0c90*/  LOP3.LUT R4, R132, 0x1f, RZ, 0xc0, !PT ;  /* 0x0000001f84047812 */ /* 0x008fe400078ec0ff */
[--C-:B------:R-:W-:Y:S01]  /*0ca0*/  SHF.R.U32.HI R5, RZ, 0x5, R132.reuse ;  /* 0x00000005ff057819 */ /* 0x100fe20000011684 */
[----:B------:R3:W5:Y:S02]  /*0cb0*/  LDG.E.U16 R38, desc[UR20][R38.64] ;  /* 0x0000001426267981 */ /* 0x000764000c1e1500 */
[----:B-1----:R-:W-:Y:S01]  /*0cc0*/  IMAD R4, R4, UR6, RZ ;  /* 0x0000000604047c24 */ /* 0x002fe2000f8e02ff */
[----:B------:R-:W-:Y:S01]  /*0cd0*/  R2UR UR6, R5 ;  /* 0x00000000050672ca */ /* 0x000fe200000e0000 */
[----:B------:R3:W5:Y:S01]  /*0ce0*/  LDG.E.U16 R40, desc[UR20][R40.64] ;  /* 0x0000001428287981 */ /* 0x000762000c1e1500 */
[----:B----4-:R-:W-:-:S02]  /*0cf0*/  SHF.R.U32.HI R7, RZ, 0x5, R132 ;  /* 0x00000005ff077819 */ /* 0x010fc40000011684 */
[----:B------:R-:W-:Y:S01]  /*0d00*/  SHF.L.U32 R6, R4, 0x1, RZ ;  /* 0x0000000104067819 */ /* 0x000fe200000006ff */
[----:B------:R3:W5:Y:S01]  /*0d10*/  LDG.E.U16 R42, desc[UR20][R42.64] ;  /* 0x000000142a2a7981 */ /* 0x000762000c1e1500 */
[----:B------:R-:W-:Y:S02]  /*0d20*/  SHF.L.U32 R133, R132, 0x1, RZ ;  /* 0x0000000184857819 */ /* 0x000fe400000006ff */
[----:B0-----:R-:W-:Y:S01]  /*0d30*/  R2UR UR7, R72 ;  /* 0x00000000480772ca */ /* 0x001fe200000e0000 */
[----:B------:R3:W5:Y:S04]  /*0d40*/  LDG.E.U16 R44, desc[UR20][R44.64] ;  /* 0x000000142c2c7981 */ /* 0x000768000c1e1500 */
[----:B------:R3:W5:Y:S01]  /*0d50*/  LDG.E.U16 R46, desc[UR20][R46.64] ;  /* 0x000000142e2e7981 */ /* 0x000762000c1e1500 */
[----:B--2---:R-:W-:-:S03]  /*0d60*/  IMAD R2, R2, UR4, RZ ;  /* 0x0000000402027c24 */ /* 0x004fc6000f8e02ff */
[----:B------:R3:W5:Y:S02]  /*0d70*/  LDG.E.U16 R48, desc[UR20][R48.64] ;  /* 0x0000001430307981 */ /* 0x000764000c1e1500 */
[----:B------:R-:W-:Y:S02]  /*0d80*/  SHF.L.U32 R5, R2, 0x1, RZ ;  /* 0x0000000102057819 */ /* 0x000fe400000006ff */
[----:B------:R3:W5:Y:S02]  /*0d90*/  LDG.E.U16 R52, desc[UR20][R52.64] ;  /* 0x0000001434347981 */ /* 0x000764000c1e1500 */
[----:B------:R-:W-:Y:S02]  /*0da0*/  IADD3 R143, P1, P2, R6, R8, R5 ;  /* 0x00000008068f7210 */ /* 0x000fe40007a3e005 */
[----:B------:R3:W5:Y:S01]  /*0db0*/  LDG.E.U16 R54, desc[UR20][R54.64] ;  /* 0x0000001436367981 */ /* 0x000762000c1e1500 */
[----:B------:R-:W-:Y:S01]  /*0dc0*/  SGXT.U32 R6, R7, 0x3 ;  /* 0x000000030706781a */ /* 0x000fe20000000000 */
[----:B------:R-:W-:-:S02]  /*0dd0*/  IMAD.HI R4, R4, 0x2, RZ ;  /* 0x0000000204047827 */ /* 0x000fc400078e02ff */
[----:B------:R3:W5:Y:S02]  /*0de0*/  LDG.E.U16 R56, desc[UR20][R56.64] ;  /* 0x0000001438387981 */ /* 0x000764000c1e1500 */
[----:B------:R-:W-:Y:S02]  /*0df0*/  IMAD.HI R2, R2, 0x2, RZ ;  /* 0x0000000202027827 */ /* 0x000fe400078e02ff */
[----:B------:R3:W5:Y:S02]  /*0e00*/  LDG.E.U16 R58, desc[UR20][R58.64] ;  /* 0x000000143a3a7981 */ /* 0x000764000c1e1500 */
[----:B------:R-:W-:Y:S01]  /*0e10*/  IMAD R6, R6, R3, RZ ;  /* 0x0000000306067224 */ /* 0x000fe200078e02ff */
[----:B------:R-:W-:Y:S01]  /*0e20*/  IADD3.X R19, PT, PT, R4, R9, R2, P1, P2 ;  /* 0x0000000904137210 */ /* 0x000fe20000fe4402 */
[----:B------:R3:W5:Y:S03]  /*0e30*/  LDG.E.U16 R60, desc[UR20][R60.64] ;  /* 0x000000143c3c7981 */ /* 0x000766000c1e1500 */
[C---:B------:R-:W-:Y:S01]  /*0e40*/  LEA R2, R3.reuse, R6, 0x3 ;  /* 0x0000000603027211 */ /* 0x040fe200078e18ff */
[----:B------:R3:W5:Y:S03]  /*0e50*/  LDG.E.U16 R62, desc[UR20][R62.64] ;  /* 0x000000143e3e7981 */ /* 0x000766000c1e1500 */
[C---:B------:R-:W-:Y:S01]  /*0e60*/  LEA R4, R3.reuse, R2, 0x3 ;  /* 0x0000000203047211 */ /* 0x040fe200078e18ff */
[----:B------:R3:W5:Y:S03]  /*0e70*/  LDG.E.U16 R64, desc[UR20][R64.64] ;  /* 0x0000001440407981 */ /* 0x000766000c1e1500 */
[----:B------:R-:W-:-:S04]  /*0e80*/  LEA R8, R3, R4, 0x4 ;  /* 0x0000000403087211 */ /* 0x000fc800078e20ff */
[C---:B------:R-:W-:Y:S02]  /*0e90*/  LEA R10, R3.reuse, R8, 0x3 ;  /* 0x00000008030a7211 */ /* 0x040fe400078e18ff */
[-C--:B------:R-:W-:Y:S02]  /*0ea0*/  LEA R168, P2, R2, R143.reuse, 0x1 ;  /* 0x0000008f02a87211 */ /* 0x080fe400078408ff */
[C---:B------:R-:W-:Y:S01]  /*0eb0*/  LEA R12, R3.reuse, R10, 0x3 ;  /* 0x0000000a030c7211 */ /* 0x040fe200078e18ff */
[----:B------:R-:W-:Y:S01]  /*0ec0*/  UIADD3 UR9, UPT, UPT, UR6, 0x18, URZ ;  /* 0x0000001806097890 */ /* 0x000fe2000fffe0ff */
[----:B------:R-:W-:Y:S02]  /*0ed0*/  LEA R170, P1, R6, R143, 0x1 ;  /* 0x0000008f06aa7211 */ /* 0x000fe400078208ff */
[-C--:B------:R-:W-:Y:S02]  /*0ee0*/  LEA.HI.X.SX32 R169, R2, R19.reuse, 0x1, P2 ;  /* 0x0000001302a97211 */ /* 0x080fe400010f0eff */
[C---:B------:R-:W-:Y:S01]  /*0ef0*/  LEA R2, R3.reuse, R12, 0x4 ;  /* 0x0000000c03027211 */ /* 0x040fe200078e20ff */
[----:B------:R-:W-:Y:S01]  /*0f00*/  IMAD R5, R3, UR9, RZ ;  /* 0x0000000903057c24 */ /* 0x000fe2000f8e02ff */
[----:B------:R-:W-:-:S02]  /*0f10*/  LEA.HI.X.SX32 R171, R6, R19, 0x1, P1 ;  /* 0x0000001306ab7211 */ /* 0x000fc400008f0eff */
[C---:B------:R-:W-:Y:S01]  /*0f20*/  LEA R6, R3.reuse, R2, 0x3 ;  /* 0x0000000203067211 */ /* 0x040fe200078e18ff */
[----:B------:R-:W-:Y:S01]  /*0f30*/  UIADD3 UR10, UPT, UPT, UR6, 0x38, URZ ;  /* 0x00000038060a7890 */ /* 0x000fe2000fffe0ff */
[-C--:B------:R-:W-:Y:S02]  /*0f40*/  LEA R166, P1, R4, R143.reuse, 0x1 ;  /* 0x0000008f04a67211 */ /* 0x080fe400078208ff */
[----:B------:R-:W-:Y:S02]  /*0f50*/  LEA R14, R3, R6, 0x3 ;  /* 0x00000006030e7211 */ /* 0x000fe400078e18ff */
[-C--:B------:R-:W-:Y:S02]  /*0f60*/  LEA R164, P3, R5, R143.reuse, 0x1 ;  /* 0x0000008f05a47211 */ /* 0x080fe400078608ff */
[----:B------:R-:W-:Y:S02]  /*0f70*/  LEA R162, P2, R8, R143, 0x1 ;  /* 0x0000008f08a27211 */ /* 0x000fe400078408ff */
[-C--:B------:R-:W-:Y:S01]  /*0f80*/  LEA.HI.X.SX32 R167, R4, R19.reuse, 0x1, P1 ;  /* 0x0000001304a77211 */ /* 0x080fe200008f0eff */
[----:B------:R-:W-:Y:S01]  /*0f90*/  UIADD3 UR11, UPT, UPT, UR6, 0x58, URZ ;  /* 0x00000058060b7890 */ /* 0x000fe2000fffe0ff */
[----:B------:R-:W-:Y:S01]  /*0fa0*/  LEA R4, R3, R14, 0x4 ;  /* 0x0000000e03047211 */ /* 0x000fe200078e20ff */
[----:B------:R-:W-:Y:S01]  /*0fb0*/  UIADD3 UR12, UPT, UPT, UR6, 0x78, URZ ;  /* 0x00000078060c7890 */ /* 0x000fe2000fffe0ff */
[----:B------:R-:W-:Y:S01]  /*0fc0*/  LEA.HI.X.SX32 R165, R5, R19, 0x1, P3 ;  /* 0x0000001305a57211 */ /* 0x000fe200018f0eff */
[----:B------:R-:W-:Y:S01]  /*0fd0*/  IMAD R7, R3, UR10, RZ ;  /* 0x0000000a03077c24 */ /* 0x000fe2000f8e02ff */
[----:B------:R-:W-:-:S02]  /*0fe0*/  LEA R160, P3, R10, R143, 0x1 ;  /* 0x0000008f0aa07211 */ /* 0x000fc400078608ff */
[----:B------:R-:W-:Y:S02]  /*0ff0*/  LEA.HI.X.SX32 R163, R8, R19, 0x1, P2 ;  /* 0x0000001308a37211 */ /* 0x000fe400010f0eff */
[----:B------:R-:W-:Y:S02]  /*1000*/  LEA R154, P2, R2, R143, 0x1 ;  /* 0x0000008f029a7211 */ /* 0x000fe400078408ff */
[C---:B------:R-:W-:Y:S01]  /*1010*/  LEA R8, R3.reuse, R4, 0x3 ;  /* 0x0000000403087211 */ /* 0x040fe200078e18ff */
[C---:B------:R-:W-:Y:S01]  /*1020*/  IMAD R9, R3.reuse, UR11, RZ ;  /* 0x0000000b03097c24 */ /* 0x040fe2000f8e02ff */
[----:B------:R-:W-:Y:S01]  /*1030*/  LEA.HI.X.SX32 R161, R10, R19, 0x1, P3 ;  /* 0x000000130aa17211 */ /* 0x000fe200018f0eff */
[----:B------:R-:W-:Y:S01]  /*1040*/  IMAD R11, R3, UR12, RZ ;  /* 0x0000000c030b7c24 */ /* 0x000fe2000f8e02ff */
[-C--:B------:R-:W-:Y:S02]  /*1050*/  LEA R156, P4, R7, R143.reuse, 0x1 ;  /* 0x0000008f079c7211 */ /* 0x080fe400078808ff */
[----:B------:R-:W-:-:S02]  /*1060*/  LEA R158, P1, R12, R143, 0x1 ;  /* 0x0000008f0c9e7211 */ /* 0x000fc400078208ff */
[----:B------:R-:W-:Y:S02]  /*1070*/  LEA R152, P3, R6, R143, 0x1 ;  /* 0x0000008f06987211 */ /* 0x000fe400078608ff */
[-C--:B------:R-:W-:Y:S02]  /*1080*/  LEA.HI.X.SX32 R155, R2, R19.reuse, 0x1, P2 ;  /* 0x00000013029b7211 */ /* 0x080fe400010f0eff */
[----:B------:R-:W-:Y:S02]  /*1090*/  LOP3.LUT R72, R132, 0xc0, RZ, 0xc0, !PT ;  /* 0x000000c084487812 */ /* 0x000fe400078ec0ff */
[----:B------:R-:W-:Y:S02]  /*10a0*/  LOP3.LUT R133, R133, 0x7e, RZ, 0xc0, !PT ;  /* 0x0000007e85857812 */ /* 0x000fe400078ec0ff */
[----:B------:R-:W-:Y:S02]  /*10b0*/  LEA R2, R3, R8, 0x3 ;  /* 0x0000000803027211 */ /* 0x000fe400078e18ff */
[----:B------:R-:W-:-:S02]  /*10c0*/  LEA.HI.X.SX32 R157, R7, R19, 0x1, P4 ;  /* 0x00000013079d7211 */ /* 0x000fc400020f0eff */
[-C--:B------:R-:W-:Y:S02]  /*10d0*/  LEA.HI.X.SX32 R159, R12, R19.reuse, 0x1, P1 ;  /* 0x000000130c9f7211 */ /* 0x080fe400008f0eff */
[----:B------:R-:W-:Y:S02]  /*10e0*/  LEA.HI.X.SX32 R153, R6, R19, 0x1, P3 ;  /* 0x0000001306997211 */ /* 0x000fe400018f0eff */
[----:B------:R-:W-:Y:S02]  /*10f0*/  LEA R17, R72, R133, 0x6 ;  /* 0x0000008548117211 */ /* 0x000fe400078e30ff */
[-C--:B------:R-:W-:Y:S02]  /*1100*/  LEA R148, P5, R9, R143.reuse, 0x1 ;  /* 0x0000008f09947211 */ /* 0x080fe400078a08ff */
[-C--:B------:R-:W-:Y:S02]  /*1110*/  LEA R140, P6, R11, R143.reuse, 0x1 ;  /* 0x0000008f0b8c7211 */ /* 0x080fe400078c08ff */
[----:B------:R-:W-:-:S02]  /*1120*/  LEA R150, P1, R14, R143, 0x1 ;  /* 0x0000008f0e967211 */ /* 0x000fc400078208ff */
[-C--:B------:R-:W-:Y:S02]  /*1130*/  LEA R146, P2, R4, R143.reuse, 0x1 ;  /* 0x0000008f04927211 */ /* 0x080fe400078408ff */
[-C--:B------:R-:W-:Y:S02]  /*1140*/  LEA R144, P3, R8, R143.reuse, 0x1 ;  /* 0x0000008f08907211 */ /* 0x080fe400078608ff */
[----:B------:R-:W-:Y:S02]  /*1150*/  LEA R142, P4, R2, R143, 0x1 ;  /* 0x0000008f028e7211 */ /* 0x000fe400078808ff */
[-C--:B------:R-:W-:Y:S02]  /*1160*/  LEA.HI.X.SX32 R149, R9, R19.reuse, 0x1, P5 ;  /* 0x0000001309957211 */ /* 0x080fe400028f0eff */
[-C--:B------:R-:W-:Y:S02]  /*1170*/  LEA.HI.X.SX32 R141, R11, R19.reuse, 0x1, P6 ;  /* 0x000000130b8d7211 */ /* 0x080fe400030f0eff */
[----:B------:R-:W-:-:S02]  /*1180*/  LEA.HI.X.SX32 R151, R14, R19, 0x1, P1 ;  /* 0x000000130e977211 */ /* 0x000fc400008f0eff */
[-C--:B------:R-:W-:Y:S02]  /*1190*/  LEA.HI.X.SX32 R147, R4, R19.reuse, 0x1, P2 ;  /* 0x0000001304937211 */ /* 0x080fe400010f0eff */
[-C--:B------:R-:W-:Y:S02]  /*11a0*/  LEA.HI.X.SX32 R145, R8, R19.reuse, 0x1, P3 ;  /* 0x0000001308917211 */ /* 0x080fe400018f0eff */
[----:B------:R-:W-:Y:S02]  /*11b0*/  LEA.HI.X.SX32 R143, R2, R19, 0x1, P4 ;  /* 0x00000013028f7211 */ /* 0x000fe400020f0eff */
[----:B------:R-:W-:Y:S01]  /*11c0*/  LOP3.LUT R5, R17, 0x10, RZ, 0x3c, !PT ;  /* 0x0000001011057812 */ /* 0x000fe200078e3cff */
[----:B---3--:R-:W-:Y:S06]  /*11d0*/  @P0 BRA `(.L_x_5) ;  /* 0x0000000000180947 */ /* 0x008fec0003800000 */
[----:B------:R-:W-:Y:S01]  /*11e0*/  ELECT P1, URZ, PT ;  /* 0x0000000000ff782f */ /* 0x000fe20003820000 */
[----:B------:R-:W-:Y:S01]  /*11f0*/  HFMA2 R2, -RZ, RZ, 0, 5.9604644775390625e-08 ;  /* 0x00000001ff027431 */ /* 0x000fe200000001ff */
[----:B------:R-:W-:Y:S01]  /*1200*/  UMOV UR9, 0x40 ;  /* 0x0000004000097882 */ /* 0x000fe20000000000 */
[----:B------:R-:W-:Y:S01]  /*1210*/  UVIRTCOUNT.DEALLOC.SMPOOL 0x80 ;  /* 0x000000800000784c */ /* 0x000fe20000000000 */
[----:B------:R-:W-:-:S09]  /*1220*/  ULEA UR9, UR8, UR9, 0x18 ;  /* 0x0000000908097291 */ /* 0x000fd2000f8ec0ff */
[----:B------:R0:W-:Y:S03]  /*1230*/  @P1 STS.U8 [UR9], R2 ;  /* 0x00000002ff001988 */ /* 0x0001e60008000009 */
.L_x_5:
[----:B------:R-:W-:Y:S01]  /*1240*/  USHF.L.U32 UR9, UR6, 0x15, URZ ;  /* 0x0000001506097899 */ /* 0x000fe200080006ff */
[C---:B------:R-:W-:Y:S01]  /*1250*/  LOP3.LUT R7, R17.reuse, 0x20, RZ, 0x3c, !PT ;  /* 0x0000002011077812 */ /* 0x040fe200078e3cff */
[----:B------:R-:W-:Y:S01]  /*1260*/  ULOP3.LUT UR25, UR6, 0x4, URZ, 0xc0, !UPT ;  /* 0x0000000406197892 */ /* 0x000fe2000f8ec0ff */
[----:B-----5:R-:W-:Y:S01]  /*1270*/  STS.U16 [R17+UR5+0x400], R18 ;  /* 0x0004001211007988 */ /* 0x020fe20008000405 */
[----:B------:R-:W-:Y:S01]  /*1280*/  ULOP3.LUT UR24, UR9, 0x600000, URZ, 0xc0, !UPT ;  /* 0x0060000009187892 */ /* 0x000fe2000f8ec0ff */
[C---:B------:R-:W-:Y:S01]  /*1290*/  LOP3.LUT R9, R17.reuse, 0x30, RZ, 0x3c, !PT ;  /* 0x0000003011097812 */ /* 0x040fe200078e3cff */
[----:B------:R-:W-:Y:S01]  /*12a0*/  UMOV UR14, 0x1 ;  /* 0x00000001000e7882 */ /* 0x000fe20000000000 */
[----:B------:R-:W-:Y:S01]  /*12b0*/  STS.U16 [R17+UR5+0x800], R34 ;  /* 0x0008002211007988 */ /* 0x000fe20008000405 */
[----:B------:R-:W-:Y:S01]  /*12c0*/  UIADD3 UR9, UPT, UPT, UR7, UR24, URZ ;  /* 0x0000001807097290 */ /* 0x000fe2000fffe0ff */
[----:B------:R-:W-:Y:S01]  /*12d0*/  LOP3.LUT R11, R17, 0x40, RZ, 0x3c, !PT ;  /* 0x00000040110b7812 */ /* 0x000fe200078e3cff */
[----:B------:R-:W-:-:S02]  /*12e0*/  UIADD3 UR8, UPT, UPT, UR5, 0xa000, URZ ;  /* 0x0000a00005087890 */ /* 0x000fc4000fffe0ff */
[----:B------:R-:W-:Y:S01]  /*12f0*/  STS.U16 [R17+UR5+0xc00], R50 ;  /* 0x000c003211007988 */ /* 0x000fe20008000405 */
[----:B------:R-:W-:Y:S01]  /*1300*/  ULEA UR9, UR25, UR9, 0x3 ;  /* 0x0000000919097291 */ /* 0x000fe2000f8e18ff */
[----:B------:R-:W-:Y:S01]  /*1310*/  LOP3.LUT P1, RZ, R132, 0xff, RZ, 0xc0, !PT ;  /* 0x000000ff84ff7812 */ /* 0x000fe2000782c0ff */
[----:B------:R-:W1:Y:S01]  /*1320*/  LDCU UR26, c[0x0][0x3f0] ;  /* 0x00007e00ff1a77ac */ /* 0x000e620008000800 */
[----:B------:R-:W-:Y:S01]  /*1330*/  STS.U16 [R17+UR5], R67 ;  /* 0x0000004311007988 */ /* 0x000fe20008000405 */
[----:B------:R-:W-:Y:S01]  /*1340*/  PRMT R19, RZ, 0x7610, R19 ;  /* 0x00007610ff137816 */ /* 0x000fe20000000013 */
[----:B------:R-:W2:Y:S01]  /*1350*/  LDC.64 R202, c[0x0][0x390] ;  /* 0x0000e400ffca7b82 */ /* 0x000ea20000000a00 */
[----:B------:R-:W-:Y:S01]  /*1360*/  PRMT R21, RZ, 0x7610, R21 ;  /* 0x00007610ff157816 */ /* 0x000fe20000000015 */
[----:B------:R-:W-:Y:S01]  /*1370*/  STS.U16 [R5+UR5+0x80], R68 ;  /* 0x0000804405007988 */ /* 0x000fe20008000405 */
[----:B------:R-:W-:Y:S01]  /*1380*/  PRMT R23, RZ, 0x7610, R23 ;  /* 0x00007610ff177816 */ /* 0x000fe20000000017 */
[----:B------:R-:W3:Y:S01]  /*1390*/  LDCU.64 UR22, c[0x0][0x3d0] ;  /* 0x00007a00ff1677ac */ /* 0x000ee20008000a00 */
[----:B------:R-:W-:Y:S01]  /*13a0*/  PRMT R25, RZ, 0x7610, R25 ;  /* 0x00007610ff197816 */ /* 0x000fe20000000019 */
[----:B------:R-:W-:Y:S01]  /*13b0*/  STS.U16 [R5+UR5+0x480], R20 ;  /* 0x0004801405007988 */ /* 0x000fe20008000405 */
[----:B------:R-:W-:-:S02]  /*13c0*/  PRMT R27, RZ, 0x7610, R27 ;  /* 0x00007610ff1b7816 */ /* 0x000fc4000000001b */
[----:B------:R-:W-:Y:S01]  /*13d0*/  VOTEU.ALL UP0, P1 ;  /* 0x0000000000ff7886 */ /* 0x000fe20000800000 */
[----:B------:R-:W-:Y:S01]  /*13e0*/  STS.U16 [R5+UR5+0x880], R36 ;  /* 0x0008802405007988 */ /* 0x000fe20008000405 */
[----:B------:R-:W-:Y:S01]  /*13f0*/  VOTEU.ALL UP1, P1 ;  /* 0x0000000000ff7886 */ /* 0x000fe20000820000 */
[----:B------:R-:W-:Y:S02]  /*1400*/  PRMT R29, RZ, 0x7610, R29 ;  /* 0x00007610ff1d7816 */ /* 0x000fe4000000001d */
[----:B------:R4:W-:Y:S01]  /*1410*/  STS.U16 [R5+UR5+0xc80], R52 ;  /* 0x000c803405007988 */ /* 0x0009e20008000405 */
[----:B------:R-:W-:-:S04]  /*1420*/  @!UP0 UIADD3 UR10, UPT, UPT, -UR14, 0x100000, URZ ;  /* 0x001000000e0a8890 */ /* 0x000fc8000fffe1ff */
[----:B------:R-:W-:Y:S02]  /*1430*/  @!UP0 USHF.L.U32 UR11, UR10, 0xb, URZ ;  /* 0x0000000b0a0b8899 */ /* 0x000fe400080006ff */
[----:B------:R-:W-:Y:S01]  /*1440*/  @!UP0 USHF.L.U32 UR10, UR10, 0x1, URZ ;  /* 0x000000010a0a8899 */ /* 0x000fe200080006ff */
[----:B-1----:R-:W-:Y:S01]  /*1450*/  ISETP.LT.AND P2, PT, RZ, UR26, PT ;  /* 0x0000001aff007c0c */ /* 0x002fe2000bf41270 */
[----:B------:R-:W-:Y:S01]  /*1460*/  STS.U16 [R7+UR5+0x100], R69 ;  /* 0x0001004507007988 */ /* 0x000fe20008000405 */
[----:B------:R-:W-:Y:S02]  /*1470*/  PRMT R31, RZ, 0x7610, R31 ;  /* 0x00007610ff1f7816 */ /* 0x000fe4000000001f */
[----:B------:R-:W-:Y:S01]  /*1480*/  PRMT R33, RZ, 0x7610, R33 ;  /* 0x00007610ff217816 */ /* 0x000fe20000000021 */
[----:B------:R-:W-:Y:S01]  /*1490*/  STS.U16 [R7+UR5+0x500], R22 ;  /* 0x0005001607007988 */ /* 0x000fe20008000405 */
[----:B------:R-:W-:Y:S02]  /*14a0*/  PRMT R35, RZ, 0x7610, R35 ;  /* 0x00007610ff237816 */ /* 0x000fe40000000023 */
[----:B----4-:R-:W-:Y:S01]  /*14b0*/  LOP3.LUT R5, R17, 0x50, RZ, 0x3c, !PT ;  /* 0x0000005011057812 */ /* 0x010fe200078e3cff */
[----:B------:R-:W-:Y:S01]  /*14c0*/  STS.U16 [R7+UR5+0x900], R38 ;  /* 0x0009002607007988 */ /* 0x000fe20008000405 */
[----:B------:R-:W-:-:S03]  /*14d0*/  PRMT R37, RZ, 0x7610, R37 ;  /* 0x00007610ff257816 */ /* 0x000fc60000000025 */
[----:B------:R1:W-:Y:S04]  /*14e0*/  STS.U16 [R7+UR5+0xd00], R54 ;  /* 0x000d003607007988 */ /* 0x0003e80008000405 */
[----:B------:R-:W-:Y:S04]  /*14f0*/  STS.U16 [R9+UR5+0x180], R70 ;  /* 0x0001804609007988 */ /* 0x000fe80008000405 */
[----:B------:R-:W-:Y:S01]  /*1500*/  STS.U16 [R9+UR5+0x580], R24 ;  /* 0x0005801809007988 */ /* 0x000fe20008000405 */
[C---:B-1----:R-:W-:Y:S02]  /*1510*/  LOP3.LUT R7, R17.reuse, 0x60, RZ, 0x3c, !PT ;  /* 0x0000006011077812 */ /* 0x042fe400078e3cff */
[----:B------:R-:W-:Y:S01]  /*1520*/  LOP3.LUT R17, R17, 0x70, RZ, 0x3c, !PT ;  /* 0x0000007011117812 */ /* 0x000fe200078e3cff */
[----:B------:R-:W-:Y:S04]  /*1530*/  STS.U16 [R9+UR5+0x980], R40 ;  /* 0x0009802809007988 */ /* 0x000fe80008000405 */
[----:B------:R1:W-:Y:S04]  /*1540*/  STS.U16 [R9+UR5+0xd80], R56 ;  /* 0x000d803809007988 */ /* 0x0003e80008000405 */
[----:B------:R-:W-:Y:S04]  /*1550*/  STS.U16 [R11+UR5+0x200], R71 ;  /* 0x000200470b007988 */ /* 0x000fe80008000405 */
[----:B------:R-:W-:Y:S01]  /*1560*/  STS.U16 [R11+UR5+0x600], R26 ;  /* 0x0006001a0b007988 */ /* 0x000fe20008000405 */
[----:B-1----:R-:W-:-:S03]  /*1570*/  PRMT R9, RZ, 0x7610, R9 ;  /* 0x00007610ff097816 */ /* 0x002fc60000000009 */
[----:B------:R-:W-:Y:S04]  /*1580*/  STS.U16 [R11+UR5+0xa00], R42 ;  /* 0x000a002a0b007988 */ /* 0x000fe80008000405 */
[----:B------:R1:W-:Y:S04]  /*1590*/  STS.U16 [R11+UR5+0xe00], R58 ;  /* 0x000e003a0b007988 */ /* 0x0003e80008000405 */
[----:B------:R4:W-:Y:S04]  /*15a0*/  STS.U16 [R5+UR5+0x280], R13 ;  /* 0x0002800d05007988 */ /* 0x0009e80008000405 */
[----:B------:R-:W-:Y:S01]  /*15b0*/  STS.U16 [R5+UR5+0x680], R28 ;  /* 0x0006801c05007988 */ /* 0x000fe20008000405 */
[----:B-1----:R-:W-:-:S03]  /*15c0*/  PRMT R11, RZ, 0x7610, R11 ;  /* 0x00007610ff0b7816 */ /* 0x002fc6000000000b */
[----:B------:R-:W-:Y:S01]  /*15d0*/  STS.U16 [R5+UR5+0xa80], R44 ;  /* 0x000a802c05007988 */ /* 0x000fe20008000405 */
[----:B----4-:R-:W-:-:S03]  /*15e0*/  PRMT R13, RZ, 0x7610, R13 ;  /* 0x00007610ff0d7816 */ /* 0x010fc6000000000d */
[----:B------:R-:W-:Y:S04]  /*15f0*/  STS.U16 [R5+UR5+0xe80], R60 ;  /* 0x000e803c05007988 */ /* 0x000fe80008000405 */
[----:B------:R1:W-:Y:S04]  /*1600*/  STS.U16 [R7+UR5+0x300], R15 ;  /* 0x0003000f07007988 */ /* 0x0003e80008000405 */
[----:B------:R-:W-:Y:S04]  /*1610*/  STS.U16 [R7+UR5+0x700], R30 ;  /* 0x0007001e07007988 */ /* 0x000fe80008000405 */
[----:B------:R-:W-:Y:S01]  /*1620*/  STS.U16 [R7+UR5+0xb00], R46 ;  /* 0x000b002e07007988 */ /* 0x000fe20008000405 */
[----:B-1----:R-:W-:-:S03]  /*1630*/  PRMT R15, RZ, 0x7610, R15 ;  /* 0x00007610ff0f7816 */ /* 0x002fc6000000000f */
[----:B------:R1:W-:Y:S04]  /*1640*/  STS.U16 [R7+UR5+0xf00], R62 ;  /* 0x000f003e07007988 */ /* 0x0003e80008000405 */
[----:B------:R-:W-:Y:S04]  /*1650*/  STS.U16 [R17+UR5+0x380], R16 ;  /* 0x0003801011007988 */ /* 0x000fe80008000405 */
[----:B------:R-:W-:Y:S01]  /*1660*/  STS.U16 [R17+UR5+0x780], R32 ;  /* 0x0007802011007988 */ /* 0x000fe20008000405 */
[----:B-1----:R-:W-:-:S03]  /*1670*/  PRMT R7, RZ, 0x7610, R7 ;  /* 0x00007610ff077816 */ /* 0x002fc60000000007 */
[----:B------:R-:W-:Y:S04]  /*1680*/  STS.U16 [R17+UR5+0xb80], R48 ;  /* 0x000b803011007988 */ /* 0x000fe80008000405 */
[----:B------:R1:W-:Y:S01]  /*1690*/  STS.U16 [R17+UR5+0xf80], R64 ;  /* 0x000f804011007988 */ /* 0x0003e20008000405 */
[----:B------:R-:W-:Y:S01]  /*16a0*/  STTM.x32 tmem[UR9], RZ ;  /* 0x000000ff000079ed */ /* 0x000fe200082c0009 */
[----:B------:R-:W4:Y:S02]  /*16b0*/  FENCE.VIEW.ASYNC.T ;  /* 0x00000000000073c6 */ /* 0x000f240000000200 */
[----:B----4-:R-:W-:Y:S01]  /*16c0*/  BAR.SYNC.DEFER_BLOCKING 0x0 ;  /* 0x0000000000007b1d */ /* 0x010fe20000010000 */
[----:B-1----:R-:W-:-:S05]  /*16d0*/  PRMT R17, RZ, 0x7610, R17 ;  /* 0x00007610ff117816 */ /* 0x002fca0000000011 */
[----:B------:R-:W1:Y:S02]  /*16e0*/  FENCE.VIEW.ASYNC.S ;  /* 0x00000000000073c6 */ /* 0x000e640000000000 */
[----:B-1----:R1:W4:Y:S02]  /*16f0*/  @!UP1 SYNCS.EXCH.64 URZ, [UR8], UR10 ;  /* 0x0000000a08ff95b2 */ /* 0x0023240008000100 */
[----:B----4-:R-:W-:Y:S06]  /*1700*/  BAR.SYNC.DEFER_BLOCKING 0x0 ;  /* 0x0000000000007b1d */ /* 0x010fec0000010000 */
[----:B------:R-:W4:Y:S04]  /*1710*/  @P2 LDG.E.U16 R9, desc[UR20][R170.64] ;  /* 0x00000014aa092981 */ /* 0x000f28000c1e1500 */
        /* <DEDUP_REMOVED lines=14> */
[----:B------:R-:W4:Y:S01]  /*1800*/  @P2 LDG.E.U16 R37, desc[UR20][R140.64] ;  /* 0x000000148c252981 */ /* 0x000f22000c1e1500 */
[----:B0-----:R-:W-:Y:S01]  /*1810*/  LOP3.LUT R2, R132, 0x7f, RZ, 0xc0, !PT ;  /* 0x0000007f84027812 */ /* 0x001fe200078ec0ff */
[----:B---3--:R-:W-:-:S02]  /*1820*/  UIMAD UR22, UR4, UR22, URZ ;  /* 0x00000016041672a4 */ /* 0x008fc4000f8e02ff */
[----:B------:R-:W-:-:S04]  /*1830*/  @!UP0 UIADD3 UR16, UPT, UPT, -UR14, 0x100000, URZ ;  /* 0x001000000e108890 */ /* 0x000fc8000fffe1ff */
[----:B------:R-:W-:Y:S02]  /*1840*/  @!UP0 USHF.L.U32 UR17, UR16, 0xb, URZ ;  /* 0x0000000b10118899 */ /* 0x000fe400080006ff */
[----:B------:R-:W-:Y:S01]  /*1850*/  @!UP0 USHF.L.U32 UR16, UR16, 0x1, URZ ;  /* 0x0000000110108899 */ /* 0x000fe200080006ff */
[----:B------:R-:W-:Y:S01]  /*1860*/  VOTEU.ALL UP1, P1 ;  /* 0x0000000000ff7886 */ /* 0x000fe20000820000 */
[----:B------:R-:W-:-:S04]  /*1870*/  @!UP0 UIADD3 UR14, UPT, UPT, -UR14, 0x100000, URZ ;  /* 0x001000000e0e8890 */ /* 0x000fc8000fffe1ff */
[----:B------:R-:W-:Y:S02]  /*1880*/  @!UP0 USHF.L.U32 UR15, UR14, 0xb, URZ ;  /* 0x0000000b0e0f8899 */ /* 0x000fe400080006ff */
[----:B------:R-:W-:Y:S01]  /*1890*/  @!UP0 USHF.L.U32 UR14, UR14, 0x1, URZ ;  /* 0x000000010e0e8899 */ /* 0x000fe200080006ff */
[----:B------:R-:W-:Y:S01]  /*18a0*/  IMAD R2, R2, UR23, RZ ;  /* 0x0000001702027c24 */ /* 0x000fe2000f8e02ff */
[----:B------:R-:W-:Y:S01]  /*18b0*/  USHF.L.U32 UR12, UR22, 0x1, URZ ;  /* 0x00000001160c7899 */ /* 0x000fe200080006ff */
[----:B------:R-:W-:Y:S01]  /*18c0*/  SHF.L.U32 R66, R66, 0x1, RZ ;  /* 0x0000000142427819 */ /* 0x000fe200000006ff */
[----:B-1----:R-:W-:Y:S01]  /*18d0*/  UIMAD.WIDE UR10, UR22, 0x2, URZ ;  /* 0x00000002160a78a5 */ /* 0x002fe2000f8e02ff */
[C---:B------:R-:W-:Y:S01]  /*18e0*/  IMAD.HI R134, R2.reuse, 0x2, RZ ;  /* 0x0000000202867827 */ /* 0x040fe200078e02ff */
[----:B------:R-:W-:Y:S01]  /*18f0*/  SHF.L.U32 R5, R2, 0x1, RZ ;  /* 0x0000000102057819 */ /* 0x000fe200000006ff */
[----:B------:R-:W-:Y:S01]  /*1900*/  UIADD3 UR10, UPT, UPT, UR7, 0x40, URZ ;  /* 0x00000040070a7890 */ /* 0x000fe2000fffe0ff */
[----:B------:R-:W-:-:S02]  /*1910*/  SHF.R.U32.HI R39, RZ, 0x2, R72 ;  /* 0x00000002ff277819 */ /* 0x000fc40000011648 */
[----:B--2---:R-:W-:Y:S01]  /*1920*/  IADD3 R202, P3, P4, R5, UR12, R202 ;  /* 0x0000000c05ca7c10 */ /* 0x004fe2000fc7e0ca */
[----:B------:R0:W1:Y:S01]  /*1930*/  @!UP1 SYNCS.EXCH.64 URZ, [UR5+0xa008], UR16 ;  /* 0x00a0081005ff95b2 */ /* 0x0000620008000100 */
[----:B------:R-:W-:Y:S01]  /*1940*/  LOP3.LUT R2, R66, R39, RZ, 0x3c, !PT ;  /* 0x0000002742027212 */ /* 0x000fe200078e3cff */
[----:B------:R-:W-:Y:S01]  /*1950*/  VOTEU.ALL UP1, P1 ;  /* 0x0000000000ff7886 */ /* 0x000fe20000820000 */
[----:B------:R-:W-:Y:S01]  /*1960*/  IADD3.X R134, PT, PT, R134, UR11, R203, P3, P4 ;  /* 0x0000000b86867c10 */ /* 0x000fe20009fe84cb */
[----:B------:R-:W-:Y:S01]  /*1970*/  UIADD3 UR11, UPT, UPT, UR24, UR10, URZ ;  /* 0x0000000a180b7290 */ /* 0x000fe2000fffe0ff */
[----:B------:R-:W-:Y:S01]  /*1980*/  ISETP.EQ.U32.AND P3, PT, RZ, UR6, P2 ;  /* 0x00000006ff007c0c */ /* 0x000fe20009762070 */
[----:B------:R-:W-:Y:S02]  /*1990*/  UIADD3 UR12, UPT, UPT, UR5, 0x6000, URZ ;  /* 0x00006000050c7890 */ /* 0x000fe4000fffe0ff */
[----:B------:R-:W-:Y:S01]  /*19a0*/  ULEA UR11, UR25, UR11, 0x5 ;  /* 0x0000000b190b7291 */ /* 0x000fe2000f8e28ff */
[----:B----4-:R0:W-:Y:S04]  /*19b0*/  STS.U16 [R2+UR5+0x4000], R9 ;  /* 0x0040000902007988 */ /* 0x0101e80008000405 */
[----:B------:R0:W-:Y:S04]  /*19c0*/  STS.U16 [R2+UR5+0x4200], R11 ;  /* 0x0042000b02007988 */ /* 0x0001e80008000405 */
        /* <DEDUP_REMOVED lines=13> */
[----:B------:R0:W-:Y:S01]  /*1aa0*/  STS.U16 [R2+UR5+0x5e00], R37 ;  /* 0x005e002502007988 */ /* 0x0001e20008000405 */
[----:B-1----:R1:W-:Y:S06]  /*1ab0*/  MEMBAR.ALL.CTA ;  /* 0x0000000000007992 */ /* 0x0023ec0000008000 */
[----:B-1----:R-:W-:Y:S04]  /*1ac0*/  FENCE.VIEW.ASYNC.S ;  /* 0x00000000000073c6 */ /* 0x002fe80000000000 */
[----:B------:R-:W1:Y:S02]  /*1ad0*/  FENCE.VIEW.ASYNC.S ;  /* 0x00000000000073c6 */ /* 0x000e640000000000 */
[----:B-1----:R0:W1:Y:S02]  /*1ae0*/  @!UP1 SYNCS.EXCH.64 URZ, [UR5+0x6000], UR14 ;  /* 0x0060000e05ff95b2 */ /* 0x0020640008000100 */
[----:B-1----:R-:W-:Y:S06]  /*1af0*/  BAR.SYNC.DEFER_BLOCKING 0x0 ;  /* 0x0000000000007b1d */ /* 0x002fec0000010000 */
[----:B0-----:R-:W-:Y:S05]  /*1b00*/  @!P3 BRA `(.L_x_6) ;  /* 0x000000000088b947 */ /* 0x001fea0003800000 */
[----:B------:R-:W-:Y:S02]  /*1b10*/  USHF.R.U32.HI UR18, URZ, 0x4, UR5 ;  /* 0x00000004ff127899 */ /* 0x000fe40008011605 */
[----:B------:R-:W-:Y:S02]  /*1b20*/  UIADD3 UR14, UPT, UPT, UR5, 0x4000, URZ ;  /* 0x00004000050e7890 */ /* 0x000fe4000fffe0ff */
[----:B------:R-:W-:Y:S02]  /*1b30*/  USGXT.U32 UR18, UR18, 0xe ;  /* 0x0000000e1212789a */ /* 0x000fe40008000000 */
[----:B------:R-:W-:Y:S02]  /*1b40*/  USHF.R.U32.HI UR14, URZ, 0x4, UR14 ;  /* 0x00000004ff0e7899 */ /* 0x000fe4000801160e */
[----:B------:R-:W-:Y:S01]  /*1b50*/  UIADD3 UR32, UP1, UPT, UR18, 0x1000080, URZ ;  /* 0x0100008012207890 */ /* 0x000fe2000ff3e0ff */
[----:B------:R-:W-:Y:S01]  /*1b60*/  UMOV UR13, URZ ;  /* 0x000000ff000d7c82 */ /* 0x000fe20008000000 */
[----:B------:R-:W-:-:S02]  /*1b70*/  USGXT.U32 UR14, UR14, 0xe ;  /* 0x0000000e0e0e789a */ /* 0x000fc40008000000 */
[----:B------:R-:W-:Y:S01]  /*1b80*/  UIADD3.X UR33, UPT, UPT, UR13, 0x40004040, URZ, UP1, !UPT ;  /* 0x400040400d217890 */ /* 0x000fe20008ffe4ff */
[----:B------:R-:W-:Y:S01]  /*1b90*/  UMOV UR16, 0xfffffffe ;  /* 0xfffffffe00107882 */ /* 0x000fe20000000000 */
[----:B------:R-:W-:Y:S01]  /*1ba0*/  UMOV UR17, 0x7fffbfdf ;  /* 0x7fffbfdf00117882 */ /* 0x000fe20000000000 */
[----:B------:R-:W-:Y:S01]  /*1bb0*/  UMOV UR15, URZ ;  /* 0x000000ff000f7c82 */ /* 0x000fe20008000000 */
[----:B------:R-:W-:Y:S02]  /*1bc0*/  ULOP3.LUT UR18, UR18, 0x1000000, URZ, 0xfc, !UPT ;  /* 0x0100000012127892 */ /* 0x000fe4000f8efcff */
[----:B------:R-:W-:Y:S02]  /*1bd0*/  UIADD3.64 UR16, UPT, UPT, UR14, -UR16, URZ ;  /* 0x800000100e107297 */ /* 0x000fe4000fffe0ff */
[----:B------:R-:W-:Y:S02]  /*1be0*/  UIADD3 UR22, UPT, UPT, UR7, 0xc0, URZ ;  /* 0x000000c007167890 */ /* 0x000fe4000fffe0ff */
[----:B------:R-:W-:-:S02]  /*1bf0*/  UIADD3.64 UR28, UPT, UPT, UR32, 0x180, URZ ;  /* 0x00000180201c7897 */ /* 0x000fc4000fffe0ff */
[----:B------:R-:W-:Y:S02]  /*1c00*/  UIADD3 UR27, UPT, UPT, UR7, 0xc0, URZ ;  /* 0x000000c0071b7890 */ /* 0x000fe4000fffe0ff */
[----:B------:R-:W-:Y:S01]  /*1c10*/  UIADD3.64 UR30, UPT, UPT, UR32, 0x200, URZ ;  /* 0x00000200201e7897 */ /* 0x000fe2000fffe0ff */
[----:B------:R-:W-:Y:S01]  /*1c20*/  UMOV UR34, 0x0 ;  /* 0x0000000000227882 */ /* 0x000fe20000000000 */
[----:B------:R-:W-:Y:S01]  /*1c30*/  UMOV UR35, 0x8208490 ;  /* 0x0820849000237882 */ /* 0x000fe20000000000 */
[----:B------:R-:W-:Y:S01]  /*1c40*/  UMOV UR15, 0x80004020 ;  /* 0x80004020000f7882 */ /* 0x000fe20000000000 */
[----:B------:R-:W-:Y:S01]  /*1c50*/  UMOV UR19, 0x40004040 ;  /* 0x4000404000137882 */ /* 0x000fe20000000000 */
[----:B------:R-:W-:Y:S01]  /*1c60*/  UMOV UR36, 0x0 ;  /* 0x0000000000247882 */ /* 0x000fe20000000000 */
[----:B------:R-:W-:Y:S01]  /*1c70*/  UMOV UR37, 0x8208490 ;  /* 0x0820849000257882 */ /* 0x000fe20000000000 */
[----:B------:R-:W-:Y:S01]  /*1c80*/  UMOV UR38, 0x0 ;  /* 0x0000000000267882 */ /* 0x000fe20000000000 */
[----:B------:R-:W-:Y:S01]  /*1c90*/  UMOV UR39, 0x8208490 ;  /* 0x0820849000277882 */ /* 0x000fe20000000000 */
[----:B------:R0:W-:Y:S01]  /*1ca0*/  UTCHMMA gdesc[UR18], gdesc[UR14], tmem[UR10], tmem[UR34], idesc[UR35], !UPT ;  /* 0x00ff220e120075ea */ /* 0x0001e2000f80000a */
[----:B------:R-:W-:Y:S01]  /*1cb0*/  UMOV UR40, 0x0 ;  /* 0x0000000000287882 */ /* 0x000fe20000000000 */
[----:B------:R-:W-:Y:S01]  /*1cc0*/  UMOV UR41, 0x8208490 ;  /* 0x0820849000297882 */ /* 0x000fe20000000000 */
[----:B------:R0:W-:Y:S01]  /*1cd0*/  UTCHMMA gdesc[UR32], gdesc[UR16], tmem[UR10], tmem[UR36], idesc[UR37], UPT ;  /* 0x00ff2410200075ea */ /* 0x0001e2000b80000a */
[----:B------:R-:W-:Y:S01]  /*1ce0*/  UMOV UR13, UR12 ;  /* 0x0000000c000d7c82 */ /* 0x000fe20008000000 */
[----:B------:R0:W-:Y:S01]  /*1cf0*/  UTCHMMA gdesc[UR28], gdesc[UR14], tmem[UR22], tmem[UR38], idesc[UR39], !UPT ;  /* 0x00ff260e1c0075ea */ /* 0x0001e2000f800016 */
[----:B------:R0:W-:Y:S01]  /*1d00*/  UTCHMMA gdesc[UR30], gdesc[UR16], tmem[UR27], tmem[UR40], idesc[UR41], UPT ;  /* 0x00ff28101e0075ea */ /* 0x0001e2000b80001b */
[----:B------:R0:W-:Y:S01]  /*1d10*/  UTCBAR [UR13], URZ ;  /* 0x000000ff0d0073e9 */ /* 0x0001e200080000ff */
[----:B------:R-:W-:Y:S01]  /*1d20*/  NOP ;  /* 0x0000000000007918 */ /* 0x000fe20000000000 */
.L_x_6:
[----:B------:R-:W-:Y:S05]  /*1d30*/  @!P2 BRA `(.L_x_7) ;  /* 0x000000000008a947 */ /* 0x000fea0003800000 */
[----:B------:R-:W1:Y:S02]  /*1d40*/  SYNCS.PHASECHK.TRANS64.TRYWAIT P4, [UR5+0x6000], RZ ;  /* 0x006000ffff0075a7 */ /* 0x000e640008081105 */
[----:B-1----:R-:W-:Y:S05]  /*1d50*/  @!P4 BRA `(.L_x_8) ;  /* 0x0000009800b4c947 */ /* 0x002fea0003800000 */
.L_x_7:
[----:B------:R-:W-:Y:S06]  /*1d60*/  BAR.SYNC.DEFER_BLOCKING 0x0 ;  /* 0x0000000000007b1d */ /* 0x000fec0000010000 */
[----:B0-----:R-:W0:Y:S01]  /*1d70*/  LDCU UR13, c[0x0][0x3a8] ;  /* 0x00007500ff0d77ac */ /* 0x001e220008000800 */
[----:B------:R-:W0:Y:S01]  /*1d80*/  LDTM.x128 R4, tmem[UR11] ;  /* 0x0000000b000479ee */ /* 0x000e2200083c0000 */
[----:B------:R-:W1:Y:S01]  /*1d90*/  @!P1 SYNCS.CCTL.IV [UR5+0x6000] ;  /* 0x00600000ff0099b1 */ /* 0x000e620008000005 */
[----:B------:R-:W-:Y:S01]  /*1da0*/  NOP ;  /* 0x0000000000007918 */ /* 0x000fe20000000000 */
[----:B0-----:R-:W-:Y:S01]  /*1db0*/  FMUL R135, R4, UR13 ;  /* 0x0000000d04877c20 */ /* 0x001fe20008400000 */
[----:B------:R-:W-:Y:S01]  /*1dc0*/  FMUL R136, R5, UR13 ;  /* 0x0000000d05887c20 */ /* 0x000fe20008400000 */
[----:B------:R-:W-:Y:S01]  /*1dd0*/  FMUL R137, R6, UR13 ;  /* 0x0000000d06897c20 */ /* 0x000fe20008400000 */
[----:B------:R-:W-:Y:S01]  /*1de0*/  FMUL R138, R7, UR13 ;  /* 0x0000000d078a7c20 */ /* 0x000fe20008400000 */
[----:B------:R-:W-:Y:S01]  /*1df0*/  FMUL R139, R8, UR13 ;  /* 0x0000000d088b7c20 */ /* 0x000fe20008400000 */
[----:B------:R-:W-:-:S02]  /*1e00*/  FMUL R172, R113, UR13 ;  /* 0x0000000d71ac7c20 */ /* 0x000fc40008400000 */
[----:B------:R-:W-:Y:S01]  /*1e10*/  FMNMX3 R137, R135, R136, R137, !PT ;  /* 0x0000008887897276 */ /* 0x000fe20007800089 */
[----:B------:R-:W-:Y:S01]  /*1e20*/  FMUL R135, R9, UR13 ;  /* 0x0000000d09877c20 */ /* 0x000fe20008400000 */
[----:B------:R-:W-:Y:S02]  /*1e30*/  FMUL R136, R10, UR13 ;  /* 0x0000000d0a887c20 */ /* 0x000fe40008400000 */
[----:B------:R-:W-:Y:S01]  /*1e40*/  FMNMX3 R139, R137, R138, R139, !PT ;  /* 0x0000008a898b7276 */ /* 0x000fe2000780008b */
[----:B------:R-:W-:Y:S01]  /*1e50*/  FMUL R137, R11, UR13 ;  /* 0x0000000d0b897c20 */ /* 0x000fe20008400000 */
[----:B------:R-:W-:Y:S02]  /*1e60*/  FMUL R138, R12, UR13 ;  /* 0x0000000d0c8a7c20 */ /* 0x000fe40008400000 */
[----:B------:R-:W-:Y:S01]  /*1e70*/  FMNMX3 R139, R139, R135, R136, !PT ;  /* 0x000000878b8b7276 */ /* 0x000fe20007800088 */
        /* <DEDUP_REMOVED lines=156> */
[----:B------:R-:W-:-:S03]  /*2840*/  FMUL R137, R117, UR13 ;  /* 0x0000000d75897c20 */ /* 0x000fc60008400000 */
        /* <DEDUP_REMOVED lines=20> */
[----:B------:R-:W-:-:S04]  /*2990*/  FMNMX3 R135, R135, R137, R138, !PT ;  /* 0x0000008987877276 */ /* 0x000fc8000780008a */
[----:B------:R-:W-:-:S05]  /*29a0*/  FMNMX3 R136, R135, -INF , R136, !PT ;  /* 0xff80000087887876 */ /* 0x000fca0007800088 */
[--C-:B------:R-:W-:Y:S01]  /*29b0*/  FFMA R7, R7, UR13, -R136.reuse ;  /* 0x0000000d07077c23 */ /* 0x100fe20008000888 */
[--C-:B------:R-:W-:Y:S01]  /*29c0*/  FFMA R5, R5, UR13, -R136.reuse ;  /* 0x0000000d05057c23 */ /* 0x100fe20008000888 */
[--C-:B------:R-:W-:Y:S01]  /*29d0*/  FFMA R6, R6, UR13, -R136.reuse ;  /* 0x0000000d06067c23 */ /* 0x100fe20008000888 */
[--C-:B------:R-:W-:Y:S01]  /*29e0*/  FFMA R11, R11, UR13, -R136.reuse ;  /* 0x0000000d0b0b7c23 */ /* 0x100fe20008000888 */
[----:B------:R-:W-:Y:S01]  /*29f0*/  FMUL R137, R7, 1.4426950216293334961 ;  /* 0x3fb8aa3b07897820 */ /* 0x000fe20000400000 */
[----:B------:R-:W-:Y:S01]  /*2a00*/  FMUL R135, R5, 1.4426950216293334961 ;  /* 0x3fb8aa3b05877820 */ /* 0x000fe20000400000 */
[--C-:B------:R-:W-:Y:S01]  /*2a10*/  FFMA R14, R14, UR13, -R136.reuse ;  /* 0x0000000d0e0e7c23 */ /* 0x100fe20008000888 */
[--C-:B------:R-:W-:Y:S01]  /*2a20*/  FFMA R17, R17, UR13, -R136.reuse ;  /* 0x0000000d11117c23 */ /* 0x100fe20008000888 */
[----:B------:R-:W-:Y:S01]  /*2a30*/  FMUL R5, R6, 1.4426950216293334961 ;  /* 0x3fb8aa3b06057820 */ /* 0x000fe20000400000 */
[--C-:B------:R-:W-:Y:S01]  /*2a40*/  FFMA R15, R15, UR13, -R136.reuse ;  /* 0x0000000d0f0f7c23 */ /* 0x100fe20008000888 */
[--C-:B------:R-:W-:Y:S01]  /*2a50*/  FFMA R6, R8, UR13, -R136.reuse ;  /* 0x0000000d08067c23 */ /* 0x100fe20008000888 */
[--C-:B------:R-:W-:Y:S01]  /*2a60*/  FFMA R16, R16, UR13, -R136.reuse ;  /* 0x0000000d10107c23 */ /* 0x100fe20008000888 */
[----:B------:R0:W-:Y:S01]  /*2a70*/  MUFU.EX2 R8, R137 ;  /* 0x0000008900087308 */ /* 0x0001e20000000800 */
[----:B------:R-:W-:Y:S01]  /*2a80*/  FMUL R138, R11, 1.4426950216293334961 ;  /* 0x3fb8aa3b0b8a7820 */ /* 0x000fe20000400000 */
[----:B------:R-:W-:Y:S01]  /*2a90*/  FMUL R11, R14, 1.4426950216293334961 ;  /* 0x3fb8aa3b0e0b7820 */ /* 0x000fe20000400000 */
[----:B------:R-:W-:Y:S01]  /*2aa0*/  FMUL R14, R15, 1.4426950216293334961 ;  /* 0x3fb8aa3b0f0e7820 */ /* 0x000fe20000400000 */
[--C-:B------:R-:W-:Y:S01]  /*2ab0*/  FFMA R20, R20, UR13, -R136.reuse ;  /* 0x0000000d14147c23 */ /* 0x100fe20008000888 */
[--C-:B------:R-:W-:Y:S01]  /*2ac0*/  FFMA R23, R23, UR13, -R136.reuse ;  /* 0x0000000d17177c23 */ /* 0x100fe20008000888 */
[----:B------:R-:W-:Y:S01]  /*2ad0*/  FMUL R15, R16, 1.4426950216293334961 ;  /* 0x3fb8aa3b100f7820 */ /* 0x000fe20000400000 */
[--C-:B------:R-:W-:Y:S01]  /*2ae0*/  FFMA R21, R21, UR13, -R136.reuse ;  /* 0x0000000d15157c23 */ /* 0x100fe20008000888 */
[--C-:B------:R-:W-:Y:S01]  /*2af0*/  FFMA R16, R18, UR13, -R136.reuse ;  /* 0x0000000d12107c23 */ /* 0x100fe20008000888 */
[----:B0-----:R-:W-:Y:S01]  /*2b00*/  FMUL R137, R17, 1.4426950216293334961 ;  /* 0x3fb8aa3b11897820 */ /* 0x001fe20000400000 */
[--C-:B------:R-:W-:Y:S01]  /*2b10*/  FFMA R22, R22, UR13, -R136.reuse ;  /* 0x0000000d16167c23 */ /* 0x100fe20008000888 */
[----:B------:R-:W-:Y:S01]  /*2b20*/  FMUL R17, R20, 1.4426950216293334961 ;  /* 0x3fb8aa3b14117820 */ /* 0x000fe20000400000 */
[----:B------:R-:W-:Y:S01]  /*2b30*/  FMUL R20, R21, 1.4426950216293334961 ;  /* 0x3fb8aa3b15147820 */ /* 0x000fe20000400000 */
[----:B------:R0:W-:Y:S01]  /*2b40*/  MUFU.EX2 R18, R137 ;  /* 0x0000008900127308 */ /* 0x0001e20000000800 */
[--C-:B------:R-:W-:Y:S01]  /*2b50*/  FFMA R26, R26, UR13, -R136.reuse ;  /* 0x0000000d1a1a7c23 */ /* 0x100fe20008000888 */
[--C-:B------:R-:W-:Y:S01]  /*2b60*/  FFMA R29, R29, UR13, -R136.reuse ;  /* 0x0000000d1d1d7c23 */ /* 0x100fe20008000888 */
[----:B------:R-:W-:Y:S01]  /*2b70*/  FMUL R21, R22, 1.4426950216293334961 ;  /* 0x3fb8aa3b16157820 */ /* 0x000fe20000400000 */
[--C-:B------:R-:W-:Y:S01]  /*2b80*/  FFMA R27, R27, UR13, -R136.reuse ;  /* 0x0000000d1b1b7c23 */ /* 0x100fe20008000888 */
[--C-:B------:R-:W-:Y:S01]  /*2b90*/  FFMA R22, R24, UR13, -R136.reuse ;  /* 0x0000000d18167c23 */ /* 0x100fe20008000888 */
[--C-:B------:R-:W-:Y:S01]  /*2ba0*/  FFMA R28, R28, UR13, -R136.reuse ;  /* 0x0000000d1c1c7c23 */ /* 0x100fe20008000888 */
[--C-:B------:R-:W-:Y:S01]  /*2bb0*/  FFMA R32, R32, UR13, -R136.reuse ;  /* 0x0000000d20207c23 */ /* 0x100fe20008000888 */
[--C-:B------:R-:W-:Y:S01]  /*2bc0*/  FFMA R33, R33, UR13, -R136.reuse ;  /* 0x0000000d21217c23 */ /* 0x100fe20008000888 */
[----:B0-----:R-:W-:Y:S01]  /*2bd0*/  FMUL R137, R23, 1.4426950216293334961 ;  /* 0x3fb8aa3b17897820 */ /* 0x001fe20000400000 */
[----:B------:R-:W-:Y:S01]  /*2be0*/  FMUL R23, R26, 1.4426950216293334961 ;  /* 0x3fb8aa3b1a177820 */ /* 0x000fe20000400000 */
[----:B------:R-:W-:Y:S01]  /*2bf0*/  FMUL R26, R27, 1.4426950216293334961 ;  /* 0x3fb8aa3b1b1a7820 */ /* 0x000fe20000400000 */
[--C-:B------:R-:W-:Y:S01]  /*2c00*/  FFMA R34, R34, UR13, -R136.reuse ;  /* 0x0000000d22227c23 */ /* 0x100fe20008000888 */
[----:B------:R0:W-:Y:S01]  /*2c10*/  MUFU.EX2 R24, R137 ;  /* 0x0000008900187308 */ /* 0x0001e20000000800 */
[--C-:B------:R-:W-:Y:S01]  /*2c20*/  FFMA R37, R37, UR13, -R136.reuse ;  /* 0x0000000d25257c23 */ /* 0x100fe20008000888 */
[----:B------:R-:W-:Y:S01]  /*2c30*/  FMUL R27, R28, 1.4426950216293334961 ;  /* 0x3fb8aa3b1c1b7820 */ /* 0x000fe20000400000 */
[--C-:B------:R-:W-:Y:S01]  /*2c40*/  FFMA R35, R35, UR13, -R136.reuse ;  /* 0x0000000d23237c23 */ /* 0x100fe20008000888 */
        /* <DEDUP_REMOVED lines=8> */
[----:B------:R-:W-:Y:S01]  /*2cd0*/  FMUL R33, R34, 1.4426950216293334961 ;  /* 0x3fb8aa3b22217820 */ /* 0x000fe20000400000 */
[----:B------:R0:W-:Y:S01]  /*2ce0*/  MUFU.EX2 R30, R137 ;  /* 0x00000089001e7308 */ /* 0x0001e20000000800 */
[----:B------:R-:W-:Y:S01]  /*2cf0*/  FMUL R34, R35, 1.4426950216293334961 ;  /* 0x3fb8aa3b23227820 */ /* 0x000fe20000400000 */
        /* <DEDUP_REMOVED lines=13> */
[--C-:B------:R-:W-:Y:S01]  /*2dd0*/  FFMA R42, R44, UR13, -R136.reuse ;  /* 0x0000000d2c2a7c23 */ /* 0x100fe20008000888 */
        /* <DEDUP_REMOVED lines=13> */
[----:B------:R-:W-:Y:S01]  /*2eb0*/  FMUL R7, R9, 1.4426950216293334961 ;  /* 0x3fb8aa3b09077820 */ /* 0x000fe20000400000 */
[----:B------:R-:W-:Y:S01]  /*2ec0*/  FMUL R9, R10, 1.4426950216293334961 ;  /* 0x3fb8aa3b0a097820 */ /* 0x000fe20000400000 */
[--C-:B------:R-:W-:Y:S01]  /*2ed0*/  FFMA R10, R12, UR13, -R136.reuse ;  /* 0x0000000d0c0a7c23 */ /* 0x100fe20008000888 */
[--C-:B------:R-:W-:Y:S01]  /*2ee0*/  FFMA R56, R56, UR13, -R136.reuse ;  /* 0x0000000d38387c23 */ /* 0x100fe20008000888 */
[--C-:B------:R-:W-:Y:S01]  /*2ef0*/  FFMA R57, R57, UR13, -R136.reuse ;  /* 0x0000000d39397c23 */ /* 0x100fe20008000888 */
[----:B------:R2:W-:Y:S01]  /*2f00*/  MUFU.EX2 R12, R138 ;  /* 0x0000008a000c7308 */ /* 0x0005e20000000800 */
[----:B0-----:R-:W-:Y:S01]  /*2f10*/  FMUL R137, R49, 1.4426950216293334961 ;  /* 0x3fb8aa3b31897820 */ /* 0x001fe20000400000 */
[--C-:B------:R-:W-:Y:S01]  /*2f20*/  FFMA R58, R58, UR13, -R136.reuse ;  /* 0x0000000d3a3a7c23 */ /* 0x100fe20008000888 */
[--C-:B------:R-:W-:Y:S01]  /*2f30*/  FFMA R59, R59, UR13, -R136.reuse ;  /* 0x0000000d3b3b7c23 */ /* 0x100fe20008000888 */
[--C-:B------:R-:W-:Y:S01]  /*2f40*/  FFMA R4, R4, UR13, -R136.reuse ;  /* 0x0000000d04047c23 */ /* 0x100fe20008000888 */
[--C-:B------:R-:W-:Y:S01]  /*2f50*/  FFMA R52, R52, UR13, -R136.reuse ;  /* 0x0000000d34347c23 */ /* 0x100fe20008000888 */
[--C-:B------:R-:W-:Y:S01]  /*2f60*/  FFMA R60, R60, UR13, -R136.reuse ;  /* 0x0000000d3c3c7c23 */ /* 0x100fe20008000888 */
[--C-:B------:R-:W-:Y:S01]  /*2f70*/  FFMA R61, R61, UR13, -R136.reuse ;  /* 0x0000000d3d3d7c23 */ /* 0x100fe20008000888 */
[----:B------:R0:W-:Y:S01]  /*2f80*/  MUFU.EX2 R50, R137 ;  /* 0x0000008900327308 */ /* 0x0001e20000000800 */
[----:B--2---:R-:W-:Y:S01]  /*2f90*/  FMUL R138, R53, 1.4426950216293334961 ;  /* 0x3fb8aa3b358a7820 */ /* 0x004fe20000400000 */
[----:B------:R-:W-:Y:S01]  /*2fa0*/  FMUL R53, R55, 1.4426950216293334961 ;  /* 0x3fb8aa3b37357820 */ /* 0x000fe20000400000 */
[----:B------:R-:W-:Y:S01]  /*2fb0*/  FMUL R55, R56, 1.4426950216293334961 ;  /* 0x3fb8aa3b38377820 */ /* 0x000fe20000400000 */
[----:B------:R-:W-:Y:S01]  /*2fc0*/  FMUL R56, R57, 1.4426950216293334961 ;  /* 0x3fb8aa3b39387820 */ /* 0x000fe20000400000 */
[----:B------:R-:W-:Y:S01]  /*2fd0*/  FMUL R57, R58, 1.4426950216293334961 ;  /* 0x3fb8aa3b3a397820 */ /* 0x000fe20000400000 */
[--C-:B------:R-:W-:Y:S01]  /*2fe0*/  FFMA R62, R62, UR13, -R136.reuse ;  /* 0x0000000d3e3e7c23 */ /* 0x100fe20008000888 */
[----:B------:R-:W-:Y:S01]  /*2ff0*/  FMUL R58, R59, 1.4426950216293334961 ;  /* 0x3fb8aa3b3b3a7820 */ /* 0x000fe20000400000 */
[--C-:B------:R-:W-:Y:S01]  /*3000*/  FFMA R63, R63, UR13, -R136.reuse ;  /* 0x0000000d3f3f7c23 */ /* 0x100fe20008000888 */
[----:B0-----:R-:W0:Y:S01]  /*3010*/  LDC R137, c[0x0][0x3d8] ;  /* 0x0000f600ff897b82 */ /* 0x001e220000000800 */
[----:B------:R-:W-:Y:S01]  /*3020*/  FMUL R4, R4, 1.4426950216293334961 ;  /* 0x3fb8aa3b04047820 */ /* 0x000fe20000400000 */
[----:B------:R-:W-:Y:S01]  /*3030*/  FMUL R49, R52, 1.4426950216293334961 ;  /* 0x3fb8aa3b34317820 */ /* 0x000fe20000400000 */
[----:B------:R-:W-:Y:S01]  /*3040*/  FMUL R59, R60, 1.4426950216293334961 ;  /* 0x3fb8aa3b3c3b7820 */ /* 0x000fe20000400000 */
[--C-:B------:R-:W-:Y:S01]  /*3050*/  FFMA R64, R64, UR13, -R136.reuse ;  /* 0x0000000d40407c23 */ /* 0x100fe20008000888 */
[--C-:B------:R-:W-:Y:S01]  /*3060*/  FFMA R52, R54, UR13, -R136.reuse ;  /* 0x0000000d36347c23 */ /* 0x100fe20008000888 */
[----:B------:R-:W-:Y:S01]  /*3070*/  FMUL R60, R61, 1.4426950216293334961 ;  /* 0x3fb8aa3b3d3c7820 */ /* 0x000fe20000400000 */
[--C-:B------:R-:W-:Y:S01]  /*3080*/  FFMA R65, R65, UR13, -R136.reuse ;  /* 0x0000000d41417c23 */ /* 0x100fe20008000888 */
[----:B------:R2:W-:Y:S01]  /*3090*/  MUFU.EX2 R54, R138 ;  /* 0x0000008a00367308 */ /* 0x0005e20000000800 */
[----:B------:R-:W-:Y:S01]  /*30a0*/  FMUL R61, R62, 1.4426950216293334961 ;  /* 0x3fb8aa3b3e3d7820 */ /* 0x000fe20000400000 */
[----:B------:R-:W-:Y:S01]  /*30b0*/  FMUL R62, R63, 1.4426950216293334961 ;  /* 0x3fb8aa3b3f3e7820 */ /* 0x000fe20000400000 */
[----:B------:R-:W-:Y:S01]  /*30c0*/  FMUL R63, R64, 1.4426950216293334961 ;  /* 0x3fb8aa3b403f7820 */ /* 0x000fe20000400000 */
[----:B------:R-:W-:Y:S01]  /*30d0*/  FMUL R64, R65, 1.4426950216293334961 ;  /* 0x3fb8aa3b41407820 */ /* 0x000fe20000400000 */
[--C-:B------:R-:W-:Y:S01]  /*30e0*/  FFMA R65, R66, UR13, -R136.reuse ;  /* 0x0000000d42417c23 */ /* 0x100fe20008000888 */
[----:B------:R-:W-:Y:S01]  /*30f0*/  FMUL R6, R6, 1.4426950216293334961 ;  /* 0x3fb8aa3b06067820 */ /* 0x000fe20000400000 */
[----:B------:R-:W-:Y:S01]  /*3100*/  FFMA R70, R70, UR13, -R136 ;  /* 0x0000000d46467c23 */ /* 0x000fe20008000888 */
[----:B------:R-:W-:Y:S01]  /*3110*/  MUFU.EX2 R4, R4 ;  /* 0x0000000400047308 */ /* 0x000fe20000000800 */
[----:B--2---:R-:W-:Y:S01]  /*3120*/  SHF.R.U32.HI R138, RZ, 0x7, R132 ;  /* 0x00000007ff8a7819 */ /* 0x004fe20000011684 */
[--C-:B------:R-:W-:Y:S01]  /*3130*/  FFMA R67, R67, UR13, -R136.reuse ;  /* 0x0000000d43437c23 */ /* 0x100fe20008000888 */
[--C-:B------:R-:W-:Y:S01]  /*3140*/  FFMA R68, R68, UR13, -R136.reuse ;  /* 0x0000000d44447c23 */ /* 0x100fe20008000888 */
[----:B------:R-:W-:Y:S01]  /*3150*/  FMUL R70, R70, 1.4426950216293334961 ;  /* 0x3fb8aa3b46467820 */ /* 0x000fe20000400000 */
[----:B------:R-:W-:Y:S01]  /*3160*/  SGXT.U32 R66, R138, 0x1 ;  /* 0x000000018a42781a */ /* 0x000fe20000000000 */
[----:B------:R-:W-:Y:S01]  /*3170*/  FMUL R10, R10, 1.4426950216293334961 ;  /* 0x3fb8aa3b0a0a7820 */ /* 0x000fe20000400000 */
[--C-:B------:R-:W-:Y:S01]  /*3180*/  FFMA R13, R13, UR13, -R136.reuse ;  /* 0x0000000d0d0d7c23 */ /* 0x100fe20008000888 */
[----:B------:R-:W2:Y:S01]  /*3190*/  MUFU.EX2 R135, R135 ;  /* 0x0000008700877308 */ /* 0x000ea20000000800 */
[----:B------:R-:W-:Y:S01]  /*31a0*/  FFMA R73, R73, UR13, -R136 ;  /* 0x0000000d49497c23 */ /* 0x000fe20008000888 */
[----:B0-----:R-:W-:-:S02]  /*31b0*/  IMAD R139, R66, R137, RZ ;  /* 0x00000089428b7224 */ /* 0x001fc400078e02ff */
[----:B------:R-:W-:Y:S01]  /*31c0*/  FMUL R66, R67, 1.4426950216293334961 ;  /* 0x3fb8aa3b43427820 */ /* 0x000fe20000400000 */
[----:B------:R-:W-:Y:S01]  /*31d0*/  FMUL R67, R68, 1.4426950216293334961 ;  /* 0x3fb8aa3b44437820 */ /* 0x000fe20000400000 */
[--C-:B------:R-:W-:Y:S01]  /*31e0*/  FFMA R68, R69, UR13, -R136.reuse ;  /* 0x0000000d45447c23 */ /* 0x100fe20008000888 */
[----:B------:R-:W-:Y:S01]  /*31f0*/  FMUL R13, R13, 1.4426950216293334961 ;  /* 0x3fb8aa3b0d0d7820 */ /* 0x000fe20000400000 */
[----:B------:R-:W-:Y:S01]  /*3200*/  LEA R174, P4, R139, R202, 0x1 ;  /* 0x000000ca8bae7211 */ /* 0x000fe200078808ff */
[----:B------:R-:W0:Y:S01]  /*3210*/  MUFU.EX2 R5, R5 ;  /* 0x0000000500057308 */ /* 0x000e220000000800 */
[----:B------:R-:W-:Y:S01]  /*3220*/  LEA R173, R137, R139, 0x1 ;  /* 0x0000008b89ad7211 */ /* 0x000fe200078e08ff */
[----:B------:R-:W-:Y:S01]  /*3230*/  FMUL R138, R68, 1.4426950216293334961 ;  /* 0x3fb8aa3b448a7820 */ /* 0x000fe20000400000 */
[----:B------:R-:W-:Y:S01]  /*3240*/  LEA.HI.X.SX32 R175, R139, R134, 0x1, P4 ;  /* 0x000000868baf7211 */ /* 0x000fe200020f0eff */
[--C-:B------:R-:W-:Y:S01]  /*3250*/  FFMA R68, R71, UR13, -R136.reuse ;  /* 0x0000000d47447c23 */ /* 0x100fe20008000888 */
[----:B------:R-:W-:Y:S01]  /*3260*/  LEA R177, R137, R173, 0x1 ;  /* 0x000000ad89b17211 */ /* 0x000fe200078e08ff */
[----:B------:R-:W-:Y:S01]  /*3270*/  FMUL R16, R16, 1.4426950216293334961 ;  /* 0x3fb8aa3b10107820 */ /* 0x000fe20000400000 */
[----:B------:R-:W-:Y:S01]  /*3280*/  LEA R172, P5, R173, R202, 0x1 ;  /* 0x000000caadac7211 */ /* 0x000fe200078a08ff */
[----:B------:R-:W3:Y:S01]  /*3290*/  MUFU.EX2 R6, R6 ;  /* 0x0000000600067308 */ /* 0x000ee20000000800 */
[----:B------:R-:W-:Y:S01]  /*32a0*/  LEA R69, R137, R177, 0x1 ;  /* 0x000000b189457211 */ /* 0x000fe200078e08ff */
[----:B------:R-:W-:Y:S01]  /*32b0*/  FMUL R68, R68, 1.4426950216293334961 ;  /* 0x3fb8aa3b44447820 */ /* 0x000fe20000400000 */
[----:B------:R-:W-:Y:S01]  /*32c0*/  LEA.HI.X.SX32 R173, R173, R134, 0x1, P5 ;  /* 0x00000086adad7211 */ /* 0x000fe200028f0eff */
[--C-:B------:R-:W-:Y:S01]  /*32d0*/  FFMA R19, R19, UR13, -R136.reuse ;  /* 0x0000000d13137c23 */ /* 0x100fe20008000888 */
[-C--:B------:R-:W-:Y:S01]  /*32e0*/  LEA R178, P5, R69, R202.reuse, 0x1 ;  /* 0x000000ca45b27211 */ /* 0x080fe200078a08ff */
[----:B------:R-:W-:Y:S01]  /*32f0*/  FMUL R73, R73, 1.4426950216293334961 ;  /* 0x3fb8aa3b49497820 */ /* 0x000fe20000400000 */
[----:B------:R-:W-:Y:S01]  /*3300*/  LEA R183, R137, R69, 0x1 ;  /* 0x0000004589b77211 */ /* 0x000fe200078e08ff */
[----:B------:R-:W4:Y:S01]  /*3310*/  MUFU.EX2 R7, R7 ;  /* 0x0000000700077308 */ /* 0x000f220000000800 */
[----:B------:R-:W-:Y:S01]  /*3320*/  LEA R180, P4, R177, R202, 0x1 ;  /* 0x000000cab1b47211 */ /* 0x000fe200078808ff */
[----:B------:R-:W-:Y:S01]  /*3330*/  FMUL R19, R19, 1.4426950216293334961 ;  /* 0x3fb8aa3b13137820 */ /* 0x000fe20000400000 */
[-C--:B------:R-:W-:Y:S01]  /*3340*/  LEA.HI.X.SX32 R179, R69, R134.reuse, 0x1, P5 ;  /* 0x0000008645b37211 */ /* 0x080fe200028f0eff */
[----:B------:R-:W-:Y:S01]  /*3350*/  FMUL R22, R22, 1.4426950216293334961 ;  /* 0x3fb8aa3b16167820 */ /* 0x000fe20000400000 */
[----:B------:R-:W-:Y:S01]  /*3360*/  LEA R69, R137, R183, 0x1 ;  /* 0x000000b789457211 */ /* 0x000fe200078e08ff */
[--C-:B------:R-:W-:Y:S01]  /*3370*/  FFMA R25, R25, UR13, -R136.reuse ;  /* 0x0000000d19197c23 */ /* 0x100fe20008000888 */
[----:B------:R-:W-:Y:S01]  /*3380*/  LEA.HI.X.SX32 R181, R177, R134, 0x1, P4 ;  /* 0x00000086b1b57211 */ /* 0x000fe200020f0eff */
[----:B------:R2:W-:Y:S01]  /*3390*/  MUFU.EX2 R139, R70 ;  /* 0x00000046008b7308 */ /* 0x0005e20000000800 */
[----:B------:R-:W-:Y:S01]  /*33a0*/  LEA R176, P4, R183, R202, 0x1 ;  /* 0x000000cab7b07211 */ /* 0x000fe200078808ff */
[----:B------:R-:W-:Y:S01]  /*33b0*/  FMUL R25, R25, 1.4426950216293334961 ;  /* 0x3fb8aa3b19197820 */ /* 0x000fe20000400000 */
[----:B------:R-:W-:Y:S01]  /*33c0*/  LEA R71, R137, R69, 0x1 ;  /* 0x0000004589477211 */ /* 0x000fe200078e08ff */
[--C-:B------:R-:W-:Y:S01]  /*33d0*/  FFMA R72, R72, UR13, -R136.reuse ;  /* 0x0000000d48487c23 */ /* 0x100fe20008000888 */
[----:B------:R-:W-:Y:S01]  /*33e0*/  LEA.HI.X.SX32 R177, R183, R134, 0x1, P4 ;  /* 0x00000086b7b17211 */ /* 0x000fe200020f0eff */
[----:B------:R-:W-:Y:S01]  /*33f0*/  FFMA R75, R75, UR13, -R136 ;  /* 0x0000000d4b4b7c23 */ /* 0x000fe20008000888 */
[----:B------:R-:W-:Y:S01]  /*3400*/  LEA R186, P4, R69, R202, 0x1 ;  /* 0x000000ca45ba7211 */ /* 0x000fe200078808ff */
[----:B------:R-:W1:Y:S01]  /*3410*/  MUFU.EX2 R9, R9 ;  /* 0x0000000900097308 */ /* 0x000e620000000800 */
[----:B--2---:R-:W-:Y:S01]  /*3420*/  FADD R70, R4, R135 ;  /* 0x0000008704467221 */ /* 0x004fe20000000000 */
[----:B------:R-:W-:Y:S01]  /*3430*/  LEA R183, R137, R71, 0x1 ;  /* 0x0000004789b77211 */ /* 0x000fe200078e08ff */
[----:B------:R-:W-:Y:S01]  /*3440*/  FMUL R72, R72, 1.4426950216293334961 ;  /* 0x3fb8aa3b48487820 */ /* 0x000fe20000400000 */
[----:B------:R-:W-:Y:S01]  /*3450*/  LEA.HI.X.SX32 R187, R69, R134, 0x1, P4 ;  /* 0x0000008645bb7211 */ /* 0x000fe200020f0eff */
[----:B0-----:R-:W-:Y:S01]  /*3460*/  FADD R189, R5, R70 ;  /* 0x0000004605bd7221 */ /* 0x001fe20000000000 */
[-C--:B------:R-:W-:Y:S01]  /*3470*/  LEA R182, P4, R183, R202.reuse, 0x1 ;  /* 0x000000cab7b67211 */ /* 0x080fe200078808ff */
[----:B------:R-:W-:Y:S01]  /*3480*/  FMUL R28, R28, 1.4426950216293334961 ;  /* 0x3fb8aa3b1c1c7820 */ /* 0x000fe20000400000 */
[----:B------:R-:W0:Y:S01]  /*3490*/  MUFU.EX2 R10, R10 ;  /* 0x0000000a000a7308 */ /* 0x000e220000000800 */
[----:B------:R-:W-:Y:S01]  /*34a0*/  FADD R189, R8, R189 ;  /* 0x000000bd08bd7221 */ /* 0x000fe20000000000 */
[----:B------:R-:W-:Y:S01]  /*34b0*/  LEA R184, P5, R71, R202, 0x1 ;  /* 0x000000ca47b87211 */ /* 0x000fe200078a08ff */
[--C-:B------:R-:W-:Y:S01]  /*34c0*/  FFMA R31, R31, UR13, -R136.reuse ;  /* 0x0000000d1f1f7c23 */ /* 0x100fe20008000888 */
[----:B------:R-:W-:Y:S01]  /*34d0*/  LEA R69, R137, R183, 0x1 ;  /* 0x000000b789457211 */ /* 0x000fe200078e08ff */
[----:B------:R-:W-:Y:S01]  /*34e0*/  FMUL R75, R75, 1.4426950216293334961 ;  /* 0x3fb8aa3b4b4b7820 */ /* 0x000fe20000400000 */
[-C--:B------:R-:W-:Y:S01]  /*34f0*/  LEA.HI.X.SX32 R183, R183, R134.reuse, 0x1, P4 ;  /* 0x00000086b7b77211 */ /* 0x080fe200020f0eff */
[--C-:B------:R-:W-:Y:S01]  /*3500*/  FFMA R76, R76, UR13, -R136.reuse ;  /* 0x0000000d4c4c7c23 */ /* 0x100fe20008000888 */
[----:B------:R3:W-:Y:S01]  /*3510*/  MUFU.EX2 R196, R68 ;  /* 0x0000004400c47308 */ /* 0x0007e20000000800 */
[----:B------:R-:W-:Y:S01]  /*3520*/  LEA.HI.X.SX32 R185, R71, R134, 0x1, P5 ;  /* 0x0000008647b97211 */ /* 0x000fe200028f0eff */
[----:B------:R-:W-:Y:S01]  /*3530*/  FMUL R31, R31, 1.4426950216293334961 ;  /* 0x3fb8aa3b1f1f7820 */ /* 0x000fe20000400000 */
[----:B------:R-:W-:Y:S01]  /*3540*/  LEA R190, P4, R69, R202, 0x1 ;  /* 0x000000ca45be7211 */ /* 0x000fe200078808ff */
[----:B------:R-:W-:Y:S01]  /*3550*/  FMUL R76, R76, 1.4426950216293334961 ;  /* 0x3fb8aa3b4c4c7820 */ /* 0x000fe20000400000 */
[----:B------:R-:W-:Y:S01]  /*3560*/  LEA R71, R137, R69, 0x1 ;  /* 0x0000004589477211 */ /* 0x000fe200078e08ff */
[----:B------:R-:W-:Y:S01]  /*3570*/  FFMA R82, R82, UR13, -R136 ;  /* 0x0000000d52527c23 */ /* 0x000fe20008000888 */
[----:B------:R-:W-:Y:S01]  /*3580*/  LEA.HI.X.SX32 R191, R69, R134, 0x1, P4 ;  /* 0x0000008645bf7211 */ /* 0x000fe200020f0eff */
[----:B------:R-:W2:Y:S01]  /*3590*/  MUFU.EX2 R13, R13 ;  /* 0x0000000d000d7308 */ /* 0x000ea20000000800 */
[----:B---3--:R-:W-:Y:S01]  /*35a0*/  FADD R68, R6, R189 ;  /* 0x000000bd06447221 */ /* 0x008fe20000000000 */
[----:B------:R-:W-:Y:S01]  /*35b0*/  LEA R188, P4, R71, R202, 0x1 ;  /* 0x000000ca47bc7211 */ /* 0x000fe200078808ff */
[----:B------:R-:W-:Y:S01]  /*35c0*/  FMUL R82, R82, 1.4426950216293334961 ;  /* 0x3fb8aa3b52527820 */ /* 0x000fe20000400000 */
[----:B------:R-:W-:Y:S01]  /*35d0*/  LEA R69, R137, R71, 0x1 ;  /* 0x0000004789457211 */ /* 0x000fe200078e08ff */
[----:B----4-:R-:W-:Y:S01]  /*35e0*/  FADD R68, R7, R68 ;  /* 0x0000004407447221 */ /* 0x010fe20000000000 */
[----:B------:R-:W-:Y:S01]  /*35f0*/  LEA.HI.X.SX32 R189, R71, R134, 0x1, P4 ;  /* 0x0000008647bd7211 */ /* 0x000fe200020f0eff */
[----:B------:R-:W-:Y:S01]  /*3600*/  FFMA R85, R85, UR13, -R136 ;  /* 0x0000000d55557c23 */ /* 0x000fe20008000888 */
[----:B------:R-:W3:Y:S01]  /*3610*/  MUFU.EX2 R11, R11 ;  /* 0x0000000b000b7308 */ /* 0x000ee20000000800 */
[----:B-1----:R-:W-:Y:S01]  /*3620*/  FADD R193, R9, R68 ;  /* 0x0000004409c17221 */ /* 0x002fe20000000000 */
[----:B------:R-:W-:Y:S01]  /*3630*/  LEA R194, P4, R69, R202, 0x1 ;  /* 0x000000ca45c27211 */ /* 0x000fe200078808ff */
[----:B------:R-:W-:Y:S01]  /*3640*/  FFMA R86, R86, UR13, -R136 ;  /* 0x0000000d56567c23 */ /* 0x000fe20008000888 */
[----:B------:R-:W-:Y:S01]  /*3650*/  LEA R71, R137, R69, 0x1 ;  /* 0x0000004589477211 */ /* 0x000fe200078e08ff */
[----:B------:R-:W-:Y:S01]  /*3660*/  FADD R193, R12, R193 ;  /* 0x000000c10cc17221 */ /* 0x000fe20000000000 */
[----:B------:R-:W-:Y:S01]  /*3670*/  LEA.HI.X.SX32 R195, R69, R134, 0x1, P4 ;  /* 0x0000008645c37211 */ /* 0x000fe200020f0eff */
[----:B------:R-:W-:Y:S01]  /*3680*/  FMUL R36, R36, 1.4426950216293334961 ;  /* 0x3fb8aa3b24247820 */ /* 0x000fe20000400000 */
[----:B------:R-:W1:Y:S01]  /*3690*/  MUFU.EX2 R14, R14 ;  /* 0x0000000e000e7308 */ /* 0x000e620000000800 */
[----:B0-----:R-:W-:Y:S01]  /*36a0*/  FADD R68, R10, R193 ;  /* 0x000000c10a447221 */ /* 0x001fe20000000000 */
[----:B------:R-:W-:Y:S01]  /*36b0*/  LEA R192, P4, R71, R202, 0x1 ;  /* 0x000000ca47c07211 */ /* 0x000fe200078808ff */
[----:B------:R-:W-:Y:S01]  /*36c0*/  FMUL R42, R42, 1.4426950216293334961 ;  /* 0x3fb8aa3b2a2a7820 */ /* 0x000fe20000400000 */
[----:B------:R-:W-:Y:S01]  /*36d0*/  LEA R69, R137, R71, 0x1 ;  /* 0x0000004789457211 */ /* 0x000fe200078e08ff */
[----:B--2---:R-:W-:Y:S01]  /*36e0*/  FADD R68, R13, R68 ;  /* 0x000000440d447221 */ /* 0x004fe20000000000 */
[----:B------:R-:W-:Y:S01]  /*36f0*/  LEA.HI.X.SX32 R193, R71, R134, 0x1, P4 ;  /* 0x0000008647c17211 */ /* 0x000fe200020f0eff */
[--C-:B------:R-:W-:Y:S01]  /*3700*/  FFMA R87, R87, UR13, -R136.reuse ;  /* 0x0000000d57577c23 */ /* 0x100fe20008000888 */
[----:B------:R-:W0:Y:S01]  /*3710*/  MUFU.EX2 R15, R15 ;  /* 0x0000000f000f7308 */ /* 0x000e220000000800 */
[----:B------:R-:W-:Y:S01]  /*3720*/  LEA R200, P4, R69, R202, 0x1 ;  /* 0x000000ca45c87211 */ /* 0x000fe200078808ff */
[--C-:B------:R-:W-:Y:S01]  /*3730*/  FFMA R90, R90, UR13, -R136.reuse ;  /* 0x0000000d5a5a7c23 */ /* 0x100fe20008000888 */
[----:B------:R-:W-:Y:S01]  /*3740*/  LEA R71, R137, R69, 0x1 ;  /* 0x0000004589477211 */ /* 0x000fe200078e08ff */
[----:B------:R-:W-:Y:S01]  /*3750*/  FMUL R87, R87, 1.4426950216293334961 ;  /* 0x3fb8aa3b57577820 */ /* 0x000fe20000400000 */
[----:B------:R-:W-:Y:S01]  /*3760*/  LEA.HI.X.SX32 R201, R69, R134, 0x1, P4 ;  /* 0x0000008645c97211 */ /* 0x000fe200020f0eff */
[----:B------:R-:W-:Y:S01]  /*3770*/  FMUL R48, R48, 1.4426950216293334961 ;  /* 0x3fb8aa3b30307820 */ /* 0x000fe20000400000 */
[----:B------:R-:W-:Y:S01]  /*3780*/  LEA R198, P4, R71, R202, 0x1 ;  /* 0x000000ca47c67211 */ /* 0x000fe200078808ff */
[----:B------:R-:W2:Y:S01]  /*3790*/  MUFU.EX2 R16, R16 ;  /* 0x0000001000107308 */ /* 0x000ea20000000800 */
[----:B------:R-:W-:Y:S01]  /*37a0*/  LEA R69, R137, R71, 0x1 ;  /* 0x0000004789457211 */ /* 0x000fe200078e08ff */
[--C-:B------:R-:W-:Y:S01]  /*37b0*/  FFMA R51, R51, UR13, -R136.reuse ;  /* 0x0000000d33337c23 */ /* 0x100fe20008000888 */
[----:B------:R-:W-:Y:S01]  /*37c0*/  LEA.HI.X.SX32 R199, R71, R134, 0x1, P4 ;  /* 0x0000008647c77211 */ /* 0x000fe200020f0eff */
[--C-:B------:R-:W-:Y:S01]  /*37d0*/  FFMA R91, R91, UR13, -R136.reuse ;  /* 0x0000000d5b5b7c23 */ /* 0x100fe20008000888 */
[----:B------:R-:W-:Y:S01]  /*37e0*/  LEA R204, P4, R69, R202, 0x1 ;  /* 0x000000ca45cc7211 */ /* 0x000fe200078808ff */
[----:B------:R-:W-:Y:S01]  /*37f0*/  FMUL R51, R51, 1.4426950216293334961 ;  /* 0x3fb8aa3b33337820 */ /* 0x000fe20000400000 */
[----:B------:R-:W-:Y:S01]  /*3800*/  LEA R137, R137, R69, 0x1 ;  /* 0x0000004589897211 */ /* 0x000fe200078e08ff */
[----:B------:R3:W-:Y:S01]  /*3810*/  MUFU.EX2 R206, R73 ;  /* 0x0000004900ce7308 */ /* 0x0007e20000000800 */
[----:B------:R-:W-:Y:S01]  /*3820*/  LEA.HI.X.SX32 R205, R69, R134, 0x1, P4 ;  /* 0x0000008645cd7211 */ /* 0x000fe200020f0eff */
[----:B------:R-:W-:Y:S01]  /*3830*/  FMUL R52, R52, 1.4426950216293334961 ;  /* 0x3fb8aa3b34347820 */ /* 0x000fe20000400000 */
[----:B------:R-:W-:Y:S01]  /*3840*/  FMUL R91, R91, 1.4426950216293334961 ;  /* 0x3fb8aa3b5b5b7820 */ /* 0x000fe20000400000 */
[--C-:B------:R-:W-:Y:S01]  /*3850*/  FFMA R94, R94, UR13, -R136.reuse ;  /* 0x0000000d5e5e7c23 */ /* 0x100fe20008000888 */
[--C-:B------:R-:W-:Y:S01]  /*3860*/  FFMA R95, R95, UR13, -R136.reuse ;  /* 0x0000000d5f5f7c23 */ /* 0x100fe20008000888 */
[----:B------:R-:W-:Y:S01]  /*3870*/  FFMA R98, R98, UR13, -R136 ;  /* 0x0000000d62627c23 */ /* 0x000fe20008000888 */
[----:B------:R-:W-:Y:S01]  /*3880*/  FMUL R65, R65, 1.4426950216293334961 ;  /* 0x3fb8aa3b41417820 */ /* 0x000fe20000400000 */
[----:B------:R-:W4:Y:S01]  /*3890*/  MUFU.EX2 R19, R19 ;  /* 0x0000001300137308 */ /* 0x000f220000000800 */
[----:B---3--:R-:W-:Y:S01]  /*38a0*/  FADD R73, R11, R68 ;  /* 0x000000440b497221 */ /* 0x008fe20000000000 */
[--C-:B------:R-:W-:Y:S01]  /*38b0*/  FFMA R99, R99, UR13, -R136.reuse ;  /* 0x0000000d63637c23 */ /* 0x100fe20008000888 */
[--C-:B------:R-:W-:Y:S01]  /*38c0*/  FFMA R102, R102, UR13, -R136.reuse ;  /* 0x0000000d66667c23 */ /* 0x100fe20008000888 */
[--C-:B------:R-:W-:Y:S01]  /*38d0*/  FFMA R74, R74, UR13, -R136.reuse ;  /* 0x0000000d4a4a7c23 */ /* 0x100fe20008000888 */
[----:B-1----:R-:W-:Y:S01]  /*38e0*/  FADD R68, R14, R73 ;  /* 0x000000490e447221 */ /* 0x002fe20000000000 */
[--C-:B------:R-:W-:Y:S01]  /*38f0*/  FFMA R103, R103, UR13, -R136.reuse ;  /* 0x0000000d67677c23 */ /* 0x100fe20008000888 */
[----:B------:R-:W-:Y:S01]  /*3900*/  FFMA R77, R77, UR13, -R136 ;  /* 0x0000000d4d4d7c23 */ /* 0x000fe20008000888 */
[----:B------:R-:W1:Y:S01]  /*3910*/  MUFU.EX2 R17, R17 ;  /* 0x0000001100117308 */ /* 0x000e620000000800 */
[----:B0-----:R-:W-:Y:S01]  /*3920*/  FADD R73, R15, R68 ;  /* 0x000000440f497221 */ /* 0x001fe20000000000 */
[--C-:B------:R-:W-:Y:S01]  /*3930*/  FFMA R78, R78, UR13, -R136.reuse ;  /* 0x0000000d4e4e7c23 */ /* 0x100fe20008000888 */
[--C-:B------:R-:W-:Y:S01]  /*3940*/  FFMA R106, R106, UR13, -R136.reuse ;  /* 0x0000000d6a6a7c23 */ /* 0x100fe20008000888 */
[--C-:B------:R-:W-:Y:S01]  /*3950*/  FFMA R79, R79, UR13, -R136.reuse ;  /* 0x0000000d4f4f7c23 */ /* 0x100fe20008000888 */
[----:B------:R-:W-:Y:S01]  /*3960*/  FADD R73, R18, R73 ;  /* 0x0000004912497221 */ /* 0x000fe20000000000 */
[--C-:B------:R-:W-:Y:S01]  /*3970*/  FFMA R80, R80, UR13, -R136.reuse ;  /* 0x0000000d50507c23 */ /* 0x100fe20008000888 */
[--C-:B------:R-:W-:Y:S01]  /*3980*/  FFMA R81, R81, UR13, -R136.reuse ;  /* 0x0000000d51517c23 */ /* 0x100fe20008000888 */
[----:B------:R-:W0:Y:S01]  /*3990*/  MUFU.EX2 R20, R20 ;  /* 0x0000001400147308 */ /* 0x000e220000000800 */
[----:B--2---:R-:W-:Y:S01]  /*39a0*/  FADD R68, R16, R73 ;  /* 0x0000004910447221 */ /* 0x004fe20000000000 */
[----:B------:R-:W-:Y:S01]  /*39b0*/  LEA R202, P5, R137, R202, 0x1 ;  /* 0x000000ca89ca7211 */ /* 0x000fe200078a08ff */
[--C-:B------:R-:W-:Y:S01]  /*39c0*/  FFMA R84, R84, UR13, -R136.reuse ;  /* 0x0000000d54547c23 */ /* 0x100fe20008000888 */
[----:B------:R-:W-:Y:S01]  /*39d0*/  FFMA R89, R89, UR13, -R136 ;  /* 0x0000000d59597c23 */ /* 0x000fe20008000888 */
[----:B----4-:R-:W-:-:S03]  /*39e0*/  FADD R68, R19, R68 ;  /* 0x0000004413447221 */ /* 0x010fc60000000000 */
[----:B------:R-:W2:Y:S01]  /*39f0*/  MUFU.EX2 R21, R21 ;  /* 0x0000001500157308 */ /* 0x000ea20000000800 */
[----:B-1----:R-:W-:-:S07]  /*3a00*/  FADD R71, R17, R68 ;  /* 0x0000004411477221 */ /* 0x002fce0000000000 */
[----:B------:R-:W1:Y:S01]  /*3a10*/  MUFU.EX2 R22, R22 ;  /* 0x0000001600167308 */ /* 0x000e620000000800 */
[----:B0-----:R-:W-:-:S07]  /*3a20*/  FADD R68, R20, R71 ;  /* 0x0000004714447221 */ /* 0x001fce0000000000 */
[----:B------:R-:W0:Y:S01]  /*3a30*/  MUFU.EX2 R25, R25 ;  /* 0x0000001900197308 */ /* 0x000e220000000800 */
[----:B--2---:R-:W-:-:S07]  /*3a40*/  FADD R69, R21, R68 ;  /* 0x0000004415457221 */ /* 0x004fce0000000000 */
[----:B------:R-:W2:Y:S01]  /*3a50*/  MUFU.EX2 R23, R23 ;  /* 0x0000001700177308 */ /* 0x000ea20000000800 */
[----:B------:R-:W-:-:S07]  /*3a60*/  FADD R73, R24, R69 ;  /* 0x0000004518497221 */ /* 0x000fce0000000000 */
[----:B------:R-:W3:Y:S01]  /*3a70*/  MUFU.EX2 R26, R26 ;  /* 0x0000001a001a7308 */ /* 0x000ee20000000800 */
[----:B-1----:R-:W-:Y:S01]  /*3a80*/  FADD R68, R22, R73 ;  /* 0x0000004916447221 */ /* 0x002fe20000000000 */
[----:B------:R-:W-:-:S06]  /*3a90*/  FFMA R73, R83, UR13, -R136 ;  /* 0x0000000d53497c23 */ /* 0x000fcc0008000888 */
[----:B------:R-:W1:Y:S01]  /*3aa0*/  MUFU.EX2 R27, R27 ;  /* 0x0000001b001b7308 */ /* 0x000e620000000800 */
[----:B------:R-:W-:-:S07]  /*3ab0*/  FMUL R214, R73, 1.4426950216293334961 ;  /* 0x3fb8aa3b49d67820 */ /* 0x000fce0000400000 */
[----:B------:R0:W-:Y:S08]  /*3ac0*/  MUFU.EX2 R197, R72 ;  /* 0x0000004800c57308 */ /* 0x0001f00000000800 */
[----:B------:R-:W-:Y:S01]  /*3ad0*/  MUFU.EX2 R29, R29 ;  /* 0x0000001d001d7308 */ /* 0x000fe20000000800 */
[----:B0-----:R-:W-:-:S07]  /*3ae0*/  FADD R72, R25, R68 ;  /* 0x0000004419487221 */ /* 0x001fce0000000000 */
[----:B------:R-:W-:Y:S08]  /*3af0*/  MUFU.EX2 R32, R32 ;  /* 0x0000002000207308 */ /* 0x000ff00000000800 */
        /* <DEDUP_REMOVED lines=25> */
[----:B------:R-:W-:Y:S01]  /*3c90*/  MUFU.EX2 R138, R138 ;  /* 0x0000008a008a7308 */ /* 0x000fe20000000800 */
[--C-:B------:R-:W-:Y:S01]  /*3ca0*/  FFMA R93, R93, UR13, -R136.reuse ;  /* 0x0000000d5d5d7c23 */ /* 0x100fe20008000888 */
[--C-:B------:R-:W-:Y:S01]  /*3cb0*/  FFMA R97, R97, UR13, -R136.reuse ;  /* 0x0000000d61617c23 */ /* 0x100fe20008000888 */
[--C-:B------:R-:W-:Y:S01]  /*3cc0*/  FFMA R107, R107, UR13, -R136.reuse ;  /* 0x0000000d6b6b7c23 */ /* 0x100fe20008000888 */
[--C-:B------:R-:W-:Y:S01]  /*3cd0*/  FFMA R111, R111, UR13, -R136.reuse ;  /* 0x0000000d6f6f7c23 */ /* 0x100fe20008000888 */
[--C-:B------:R-:W-:Y:S01]  /*3ce0*/  FFMA R113, R113, UR13, -R136.reuse ;  /* 0x0000000d71717c23 */ /* 0x100fe20008000888 */
[--C-:B------:R-:W-:Y:S01]  /*3cf0*/  FFMA R110, R110, UR13, -R136.reuse ;  /* 0x0000000d6e6e7c23 */ /* 0x100fe20008000888 */
[--C-:B------:R-:W-:Y:S01]  /*3d00*/  FFMA R101, R101, UR13, -R136.reuse ;  /* 0x0000000d65657c23 */ /* 0x100fe20008000888 */
[----:B------:R-:W0:Y:S01]  /*3d10*/  MUFU.EX2 R28, R28 ;  /* 0x0000001c001c7308 */ /* 0x000e220000000800 */
[--C-:B------:R-:W-:Y:S01]  /*3d20*/  FFMA R105, R105, UR13, -R136.reuse ;  /* 0x0000000d69697c23 */ /* 0x100fe20008000888 */
[--C-:B------:R-:W-:Y:S01]  /*3d30*/  FFMA R109, R109, UR13, -R136.reuse ;  /* 0x0000000d6d6d7c23 */ /* 0x100fe20008000888 */
[--C-:B------:R-:W-:Y:S01]  /*3d40*/  FFMA R114, R114, UR13, -R136.reuse ;  /* 0x0000000d72727c23 */ /* 0x100fe20008000888 */
[--C-:B------:R-:W-:Y:S01]  /*3d50*/  FFMA R115, R115, UR13, -R136.reuse ;  /* 0x0000000d73737c23 */ /* 0x100fe20008000888 */
[--C-:B------:R-:W-:Y:S01]  /*3d60*/  FFMA R116, R116, UR13, -R136.reuse ;  /* 0x0000000d74747c23 */ /* 0x100fe20008000888 */
[--C-:B------:R-:W-:Y:S01]  /*3d70*/  FFMA R117, R117, UR13, -R136.reuse ;  /* 0x0000000d75757c23 */ /* 0x100fe20008000888 */
[----:B------:R-:W-:Y:S01]  /*3d80*/  F2FP.BF16.F32.PACK_AB R5, R8, R5 ;  /* 0x000000050805723e */ /* 0x000fe200000010ff */
[----:B------:R2:W-:Y:S01]  /*3d90*/  MUFU.EX2 R208, R75 ;  /* 0x0000004b00d07308 */ /* 0x0005e20000000800 */
[--C-:B------:R-:W-:Y:S01]  /*3da0*/  FFMA R118, R118, UR13, -R136.reuse ;  /* 0x0000000d76767c23 */ /* 0x100fe20008000888 */
[--C-:B------:R-:W-:Y:S01]  /*3db0*/  FFMA R119, R119, UR13, -R136.reuse ;  /* 0x0000000d77777c23 */ /* 0x100fe20008000888 */
[--C-:B------:R-:W-:Y:S01]  /*3dc0*/  FFMA R120, R120, UR13, -R136.reuse ;  /* 0x0000000d78787c23 */ /* 0x100fe20008000888 */
[--C-:B------:R-:W-:Y:S01]  /*3dd0*/  FFMA R121, R121, UR13, -R136.reuse ;  /* 0x0000000d79797c23 */ /* 0x100fe20008000888 */
[--C-:B------:R-:W-:Y:S01]  /*3de0*/  FFMA R122, R122, UR13, -R136.reuse ;  /* 0x0000000d7a7a7c23 */ /* 0x100fe20008000888 */
[--C-:B------:R-:W-:Y:S01]  /*3df0*/  FFMA R123, R123, UR13, -R136.reuse ;  /* 0x0000000d7b7b7c23 */ /* 0x100fe20008000888 */
[----:B------:R-:W-:Y:S01]  /*3e00*/  FFMA R124, R124, UR13, -R136 ;  /* 0x0000000d7c7c7c23 */ /* 0x000fe20008000888 */
[----:B------:R-:W4:Y:S01]  /*3e10*/  MUFU.EX2 R31, R31 ;  /* 0x0000001f001f7308 */ /* 0x000f220000000800 */
[----:B--2---:R-:W-:Y:S01]  /*3e20*/  FADD R75, R23, R72 ;  /* 0x00000048174b7221 */ /* 0x004fe20000000000 */
[--C-:B------:R-:W-:Y:S01]  /*3e30*/  FFMA R125, R125, UR13, -R136.reuse ;  /* 0x0000000d7d7d7c23 */ /* 0x100fe20008000888 */
[--C-:B------:R-:W-:Y:S01]  /*3e40*/  FFMA R126, R126, UR13, -R136.reuse ;  /* 0x0000000d7e7e7c23 */ /* 0x100fe20008000888 */
[--C-:B------:R-:W-:Y:S01]  /*3e50*/  FFMA R128, R128, UR13, -R136.reuse ;  /* 0x0000000d80807c23 */ /* 0x100fe20008000888 */
[--C-:B------:R-:W-:Y:S01]  /*3e60*/  FFMA R129, R129, UR13, -R136.reuse ;  /* 0x0000000d81817c23 */ /* 0x100fe20008000888 */
[--C-:B------:R-:W-:Y:S01]  /*3e70*/  FFMA R130, R130, UR13, -R136.reuse ;  /* 0x0000000d82827c23 */ /* 0x100fe20008000888 */
[--C-:B------:R-:W-:Y:S01]  /*3e80*/  FFMA R131, R131, UR13, -R136.reuse ;  /* 0x0000000d83837c23 */ /* 0x100fe20008000888 */
[----:B------:R3:W-:Y:S01]  /*3e90*/  MUFU.EX2 R209, R76 ;  /* 0x0000004c00d17308 */ /* 0x0007e20000000800 */
[----:B------:R-:W-:Y:S01]  /*3ea0*/  FFMA R127, R127, UR13, -R136 ;  /* 0x0000000d7f7f7c23 */ /* 0x000fe20008000888 */
[----:B------:R-:W-:-:S06]  /*3eb0*/  PRMT R70, RZ, 0x7610, R70 ;  /* 0x00007610ff467816 */ /* 0x000fcc0000000046 */
[----:B------:R-:W2:Y:S01]  /*3ec0*/  MUFU.EX2 R36, R36 ;  /* 0x0000002400247308 */ /* 0x000ea20000000800 */
[----:B---3--:R-:W-:-:S07]  /*3ed0*/  FADD R76, R26, R75 ;  /* 0x0000004b1a4c7221 */ /* 0x008fce0000000000 */
[----:B------:R-:W3:Y:S01]  /*3ee0*/  MUFU.EX2 R42, R42 ;  /* 0x0000002a002a7308 */ /* 0x000ee20000000800 */
[----:B-1----:R-:W-:-:S07]  /*3ef0*/  FADD R73, R27, R76 ;  /* 0x0000004c1b497221 */ /* 0x002fce0000000000 */
[----:B------:R-:W1:Y:S01]  /*3f00*/  MUFU.EX2 R48, R48 ;  /* 0x0000003000307308 */ /* 0x000e620000000800 */
[----:B------:R-:W-:-:S07]  /*3f10*/  FADD R215, R30, R73 ;  /* 0x000000491ed77221 */ /* 0x000fce0000000000 */
[----:B------:R-:W1:Y:S01]  /*3f20*/  MUFU.EX2 R51, R51 ;  /* 0x0000003300337308 */ /* 0x000e620000000800 */
[----:B0-----:R-:W-:Y:S01]  /*3f30*/  FADD R76, R28, R215 ;  /* 0x000000d71c4c7221 */ /* 0x001fe20000000000 */
[----:B------:R-:W-:Y:S01]  /*3f40*/  FMUL R215, R85, 1.4426950216293334961 ;  /* 0x3fb8aa3b55d77820 */ /* 0x000fe20000400000 */
[----:B------:R-:W-:-:S05]  /*3f50*/  FMUL R85, R86, 1.4426950216293334961 ;  /* 0x3fb8aa3b56557820 */ /* 0x000fca0000400000 */
[----:B------:R-:W0:Y:S01]  /*3f60*/  MUFU.EX2 R52, R52 ;  /* 0x0000003400347308 */ /* 0x000e220000000800 */
[----:B------:R-:W-:-:S07]  /*3f70*/  FMUL R95, R95, 1.4426950216293334961 ;  /* 0x3fb8aa3b5f5f7820 */ /* 0x000fce0000400000 */
[----:B------:R-:W0:Y:S01]  /*3f80*/  MUFU.EX2 R65, R65 ;  /* 0x0000004100417308 */ /* 0x000e220000000800 */
[----:B------:R-:W-:Y:S01]  /*3f90*/  FMUL R99, R99, 1.4426950216293334961 ;  /* 0x3fb8aa3b63637820 */ /* 0x000fe20000400000 */
[----:B------:R-:W-:Y:S01]  /*3fa0*/  FMUL R74, R74, 1.4426950216293334961 ;  /* 0x3fb8aa3b4a4a7820 */ /* 0x000fe20000400000 */
[----:B------:R-:W-:Y:S01]  /*3fb0*/  FMUL R103, R103, 1.4426950216293334961 ;  /* 0x3fb8aa3b67677820 */ /* 0x000fe20000400000 */
[----:B------:R-:W-:Y:S01]  /*3fc0*/  FMUL R77, R77, 1.4426950216293334961 ;  /* 0x3fb8aa3b4d4d7820 */ /* 0x000fe20000400000 */
[----:B------:R-:W-:Y:S01]  /*3fd0*/  FMUL R78, R78, 1.4426950216293334961 ;  /* 0x3fb8aa3b4e4e7820 */ /* 0x000fe20000400000 */
[----:B------:R-:W-:Y:S01]  /*3fe0*/  FMUL R79, R79, 1.4426950216293334961 ;  /* 0x3fb8aa3b4f4f7820 */ /* 0x000fe20000400000 */
[----:B------:R-:W-:Y:S01]  /*3ff0*/  FMUL R80, R80, 1.4426950216293334961 ;  /* 0x3fb8aa3b50507820 */ /* 0x000fe20000400000 */
[----:B------:R4:W-:Y:S01]  /*4000*/  MUFU.EX2 R83, R82 ;  /* 0x0000005200537308 */ /* 0x0009e20000000800 */
[----:B------:R-:W-:Y:S01]  /*4010*/  FMUL R213, R81, 1.4426950216293334961 ;  /* 0x3fb8aa3b51d57820 */ /* 0x000fe20000400000 */
[----:B------:R-:W-:Y:S01]  /*4020*/  LEA.HI.X.SX32 R203, R137, R134, 0x1, P5 ;  /* 0x0000008689cb7211 */ /* 0x000fe200028f0eff */
[----:B------:R-:W-:Y:S01]  /*4030*/  FMUL R84, R84, 1.4426950216293334961 ;  /* 0x3fb8aa3b54547820 */ /* 0x000fe20000400000 */
[----:B------:R-:W-:Y:S01]  /*4040*/  FMUL R89, R89, 1.4426950216293334961 ;  /* 0x3fb8aa3b59597820 */ /* 0x000fe20000400000 */
[----:B------:R-:W-:-:S02]  /*4050*/  LOP3.LUT P4, RZ, R132, 0x80, RZ, 0xc0, !PT ;  /* 0x0000008084ff7812 */ /* 0x000fc4000788c0ff */
[----:B------:R-:W-:Y:S01]  /*4060*/  F2FP.BF16.F32.PACK_AB R6, R7, R6 ;  /* 0x000000060706723e */ /* 0x000fe200000010ff */
[----:B------:R-:W0:Y:S01]  /*4070*/  MUFU.EX2 R207, R74 ;  /* 0x0000004a00cf7308 */ /* 0x000e220000000800 */
[----:B----4-:R-:W-:Y:S01]  /*4080*/  FADD R82, R31, R76 ;  /* 0x0000004c1f527221 */ /* 0x010fe20000000000 */
[----:B------:R-:W-:Y:S02]  /*4090*/  PRMT R71, RZ, 0x7610, R71 ;  /* 0x00007610ff477816 */ /* 0x000fe40000000047 */
[----:B------:R-:W-:Y:S01]  /*40a0*/  PRMT R69, RZ, 0x7610, R69 ;  /* 0x00007610ff457816 */ /* 0x000fe20000000045 */
[----:B------:R-:W-:-:S03]  /*40b0*/  FADD R217, R29, R82 ;  /* 0x000000521dd97221 */ /* 0x000fc60000000000 */
[----:B------:R-:W-:Y:S01]  /*40c0*/  MUFU.EX2 R214, R214 ;  /* 0x000000d600d67308 */ /* 0x000fe20000000800 */
[----:B------:R-:W-:Y:S01]  /*40d0*/  FADD R86, R32, R217 ;  /* 0x000000d920567221 */ /* 0x000fe20000000000 */
[----:B------:R-:W-:Y:S01]  /*40e0*/  FMUL R93, R93, 1.4426950216293334961 ;  /* 0x3fb8aa3b5d5d7820 */ /* 0x000fe20000400000 */
[----:B------:R-:W-:Y:S01]  /*40f0*/  FMUL R97, R97, 1.4426950216293334961 ;  /* 0x3fb8aa3b61617820 */ /* 0x000fe20000400000 */
[----:B------:R-:W-:Y:S01]  /*4100*/  FMUL R107, R107, 1.4426950216293334961 ;  /* 0x3fb8aa3b6b6b7820 */ /* 0x000fe20000400000 */
[----:B------:R-:W-:Y:S01]  /*4110*/  FADD R217, R33, R86 ;  /* 0x0000005621d97221 */ /* 0x000fe20000000000 */
[----:B------:R-:W-:Y:S01]  /*4120*/  FFMA R86, R88, UR13, -R136 ;  /* 0x0000000d58567c23 */ /* 0x000fe20008000888 */
[----:B------:R-:W-:Y:S01]  /*4130*/  FMUL R111, R111, 1.4426950216293334961 ;  /* 0x3fb8aa3b6f6f7820 */ /* 0x000fe20000400000 */
[----:B------:R4:W-:Y:S01]  /*4140*/  MUFU.EX2 R88, R87 ;  /* 0x0000005700587308 */ /* 0x0009e20000000800 */
[----:B------:R-:W-:Y:S01]  /*4150*/  FADD R216, R34, R217 ;  /* 0x000000d922d87221 */ /* 0x000fe20000000000 */
[----:B------:R-:W-:Y:S01]  /*4160*/  FMUL R86, R86, 1.4426950216293334961 ;  /* 0x3fb8aa3b56567820 */ /* 0x000fe20000400000 */
[----:B------:R-:W-:Y:S01]  /*4170*/  FMUL R101, R101, 1.4426950216293334961 ;  /* 0x3fb8aa3b65657820 */ /* 0x000fe20000400000 */
[----:B------:R-:W-:Y:S01]  /*4180*/  FMUL R105, R105, 1.4426950216293334961 ;  /* 0x3fb8aa3b69697820 */ /* 0x000fe20000400000 */
[----:B------:R-:W-:Y:S01]  /*4190*/  FADD R217, R35, R216 ;  /* 0x000000d823d97221 */ /* 0x000fe20000000000 */
[----:B------:R-:W-:Y:S01]  /*41a0*/  FMUL R109, R109, 1.4426950216293334961 ;  /* 0x3fb8aa3b6d6d7820 */ /* 0x000fe20000400000 */
[----:B------:R-:W-:Y:S01]  /*41b0*/  F2FP.BF16.F32.PACK_AB R8, R13, R10 ;  /* 0x0000000a0d08723e */ /* 0x000fe200000010ff */
[----:B------:R-:W0:Y:S01]  /*41c0*/  MUFU.EX2 R212, R77 ;  /* 0x0000004d00d47308 */ /* 0x000e220000000800 */
[----:B------:R-:W-:Y:S01]  /*41d0*/  FADD R217, R38, R217 ;  /* 0x000000d926d97221 */ /* 0x000fe20000000000 */
[----:B----4-:R-:W-:Y:S01]  /*41e0*/  FMUL R87, R90, 1.4426950216293334961 ;  /* 0x3fb8aa3b5a577820 */ /* 0x010fe20000400000 */
[----:B------:R-:W-:Y:S01]  /*41f0*/  FMUL R125, R125, 1.4426950216293334961 ;  /* 0x3fb8aa3b7d7d7820 */ /* 0x000fe20000400000 */
[----:B------:R-:W-:Y:S01]  /*4200*/  FMUL R126, R126, 1.4426950216293334961 ;  /* 0x3fb8aa3b7e7e7820 */ /* 0x000fe20000400000 */
[----:B--2---:R-:W-:Y:S01]  /*4210*/  FADD R216, R36, R217 ;  /* 0x000000d924d87221 */ /* 0x004fe20000000000 */
[----:B------:R-:W-:Y:S01]  /*4220*/  FMUL R128, R128, 1.4426950216293334961 ;  /* 0x3fb8aa3b80807820 */ /* 0x000fe20000400000 */
[----:B------:R-:W-:Y:S01]  /*4230*/  FMUL R131, R131, 1.4426950216293334961 ;  /* 0x3fb8aa3b83837820 */ /* 0x000fe20000400000 */
[----:B------:R-:W2:Y:S01]  /*4240*/  MUFU.EX2 R210, R78 ;  /* 0x0000004e00d27308 */ /* 0x000ea20000000800 */
[----:B------:R-:W-:Y:S01]  /*4250*/  FADD R216, R37, R216 ;  /* 0x000000d825d87221 */ /* 0x000fe20000000000 */
[----:B------:R-:W-:Y:S01]  /*4260*/  FMUL R127, R127, 1.4426950216293334961 ;  /* 0x3fb8aa3b7f7f7820 */ /* 0x000fe20000400000 */
[----:B------:R-:W-:Y:S01]  /*4270*/  PRMT R137, RZ, 0x7610, R137 ;  /* 0x00007610ff897816 */ /* 0x000fe20000000089 */
[----:B------:R4:W5:Y:S01]  /*4280*/  @P2 LDG.E.U16 R71, desc[UR20][R176.64] ;  /* 0x00000014b0472981 */ /* 0x000962000c1e1500 */
[----:B------:R-:W-:Y:S01]  /*4290*/  FADD R217, R39, R216 ;  /* 0x000000d827d97221 */ /* 0x000fe20000000000 */
[----:B------:R-:W-:-:S02]  /*42a0*/  PRMT R81, RZ, 0x7610, R81 ;  /* 0x00007610ff517816 */ /* 0x000fc40000000051 */
[----:B------:R-:W0:Y:S01]  /*42b0*/  MUFU.EX2 R211, R79 ;  /* 0x0000004f00d37308 */ /* 0x000e220000000800 */
[----:B------:R-:W-:Y:S01]  /*42c0*/  FADD R90, R40, R217 ;  /* 0x000000d9285a7221 */ /* 0x000fe20000000000 */
[----:B------:R-:W-:Y:S01]  /*42d0*/  PRMT R68, RZ, 0x7610, R68 ;  /* 0x00007610ff447816 */ /* 0x000fe20000000044 */
[----:B------:R4:W5:Y:S01]  /*42e0*/  @P2 LDG.E.U16 R137, desc[UR20][R174.64] ;  /* 0x00000014ae892981 */ /* 0x000962000c1e1500 */
[----:B------:R-:W-:Y:S01]  /*42f0*/  PRMT R72, RZ, 0x7610, R72 ;  /* 0x00007610ff487816 */ /* 0x000fe20000000048 */
[----:B------:R-:W-:Y:S01]  /*4300*/  FADD R217, R41, R90 ;  /* 0x0000005a29d97221 */ /* 0x000fe20000000000 */
[----:B------:R-:W-:Y:S01]  /*4310*/  FFMA R90, R92, UR13, -R136 ;  /* 0x0000000d5c5a7c23 */ /* 0x000fe20008000888 */
[----:B------:R-:W-:Y:S01]  /*4320*/  PRMT R75, RZ, 0x7610, R75 ;  /* 0x00007610ff4b7816 */ /* 0x000fe2000000004b */
[----:B------:R0:W-:Y:S01]  /*4330*/  MUFU.EX2 R92, R91 ;  /* 0x0000005b005c7308 */ /* 0x0001e20000000800 */
[----:B------:R-:W-:Y:S01]  /*4340*/  FADD R217, R44, R217 ;  /* 0x000000d92cd97221 */ /* 0x000fe20000000000 */
[----:B------:R-:W-:Y:S01]  /*4350*/  PRMT R73, RZ, 0x7610, R73 ;  /* 0x00007610ff497816 */ /* 0x000fe20000000049 */
[----:B------:R4:W5:Y:S01]  /*4360*/  @P2 LDG.E.U16 R69, desc[UR20][R190.64] ;  /* 0x00000014be452981 */ /* 0x000962000c1e1500 */
[----:B------:R-:W-:Y:S01]  /*4370*/  F2FP.BF16.F32.PACK_AB R4, R135, R4 ;  /* 0x000000048704723e */ /* 0x000fe200000010ff */
[----:B---3--:R-:W-:-:S02]  /*4380*/  FADD R216, R42, R217 ;  /* 0x000000d92ad87221 */ /* 0x008fc40000000000 */
[----:B------:R4:W5:Y:S01]  /*4390*/  @P2 LDG.E.U16 R70, desc[UR20][R172.64] ;  /* 0x00000014ac462981 */ /* 0x000962000c1e1500 */
[----:B------:R3:W1:Y:S01]  /*43a0*/  MUFU.EX2 R134, R80 ;  /* 0x0000005000867308 */ /* 0x0006620000000800 */
[----:B------:R-:W-:Y:S01]  /*43b0*/  FADD R216, R43, R216 ;  /* 0x000000d82bd87221 */ /* 0x000fe20000000000 */
[----:B0-----:R-:W-:-:S06]  /*43c0*/  FMUL R91, R94, 1.4426950216293334961 ;  /* 0x3fb8aa3b5e5b7820 */ /* 0x001fcc0000400000 */
[----:B------:R-:W0:Y:S01]  /*43d0*/  MUFU.EX2 R213, R213 ;  /* 0x000000d500d57308 */ /* 0x000e220000000800 */
[----:B------:R-:W-:-:S07]  /*43e0*/  FADD R217, R45, R216 ;  /* 0x000000d82dd97221 */ /* 0x000fce0000000000 */
[----:B------:R-:W0:Y:S01]  /*43f0*/  MUFU.EX2 R84, R84 ;  /* 0x0000005400547308 */ /* 0x000e220000000800 */
[----:B------:R-:W-:-:S07]  /*4400*/  FADD R216, R46, R217 ;  /* 0x000000d92ed87221 */ /* 0x000fce0000000000 */
[----:B------:R-:W0:Y:S01]  /*4410*/  MUFU.EX2 R215, R215 ;  /* 0x000000d700d77308 */ /* 0x000e220000000800 */
[----:B------:R-:W-:-:S07]  /*4420*/  FADD R217, R47, R216 ;  /* 0x000000d82fd97221 */ /* 0x000fce0000000000 */
[----:B------:R-:W0:Y:S01]  /*4430*/  MUFU.EX2 R85, R85 ;  /* 0x0000005500557308 */ /* 0x000e220000000800 */
[----:B------:R-:W-:-:S07]  /*4440*/  FADD R217, R50, R217 ;  /* 0x000000d932d97221 */ /* 0x000fce0000000000 */
[----:B------:R-:W-:Y:S01]  /*4450*/  MUFU.EX2 R89, R89 ;  /* 0x0000005900597308 */ /* 0x000fe20000000800 */
[----:B-1----:R-:W-:Y:S01]  /*4460*/  FADD R94, R48, R217 ;  /* 0x000000d9305e7221 */ /* 0x002fe20000000000 */
[----:B------:R-:W-:Y:S02]  /*4470*/  SEL R218, RZ, 0x90, !P4 ;  /* 0x00000090ffda7807 */ /* 0x000fe40006000000 */
[----:B------:R-:W-:Y:S01]  /*4480*/  F2FP.BF16.F32.PACK_AB R7, R12, R9 ;  /* 0x000000090c07723e */ /* 0x000fe200000010ff */
[----:B------:R-:W-:Y:S01]  /*4490*/  FADD R216, R51, R94 ;  /* 0x0000005e33d87221 */ /* 0x000fe20000000000 */
[----:B------:R-:W-:Y:S02]  /*44a0*/  PRMT R74, RZ, 0x7610, R74 ;  /* 0x00007610ff4a7816 */ /* 0x000fe4000000004a */
[----:B------:R-:W1:Y:S01]  /*44b0*/  MUFU.EX2 R86, R86 ;  /* 0x0000005600567308 */ /* 0x000e620000000800 */
[----:B------:R-:W-:Y:S01]  /*44c0*/  FADD R217, R49, R216 ;  /* 0x000000d831d97221 */ /* 0x000fe20000000000 */
[----:B------:R-:W-:Y:S01]  /*44d0*/  FFMA R94, R96, UR13, -R136 ;  /* 0x0000000d605e7c23 */ /* 0x000fe20008000888 */
[----:B------:R-:W-:Y:S01]  /*44e0*/  FMUL R90, R90, 1.4426950216293334961 ;  /* 0x3fb8aa3b5a5a7820 */ /* 0x000fe20000400000 */
[----:B------:R-:W-:Y:S01]  /*44f0*/  PRMT R76, RZ, 0x7610, R76 ;  /* 0x00007610ff4c7816 */ /* 0x000fe2000000004c */
[----:B------:R-:W-:Y:S01]  /*4500*/  FADD R217, R54, R217 ;  /* 0x000000d936d97221 */ /* 0x000fe20000000000 */
[----:B------:R-:W-:Y:S01]  /*4510*/  PRMT R82, RZ, 0x7610, R82 ;  /* 0x00007610ff527816 */ /* 0x000fe20000000052 */
[----:B------:R4:W5:Y:S01]  /*4520*/  @P2 LDG.E.U16 R81, desc[UR20][R200.64] ;  /* 0x00000014c8512981 */ /* 0x000962000c1e1500 */
[----:B------:R-:W0:Y:S01]  /*4530*/  MUFU.EX2 R87, R87 ;  /* 0x0000005700577308 */ /* 0x000e220000000800 */
[----:B------:R-:W-:-:S07]  /*4540*/  FADD R216, R52, R217 ;  /* 0x000000d934d87221 */ /* 0x000fce0000000000 */
[----:B------:R-:W-:Y:S01]  /*4550*/  MUFU.EX2 R93, R93 ;  /* 0x0000005d005d7308 */ /* 0x000fe20000000800 */
[----:B------:R-:W-:-:S07]  /*4560*/  FADD R216, R53, R216 ;  /* 0x000000d835d87221 */ /* 0x000fce0000000000 */
[----:B------:R-:W-:Y:S01]  /*4570*/  MUFU.EX2 R97, R97 ;  /* 0x0000006100617308 */ /* 0x000fe20000000800 */
[----:B------:R-:W-:-:S07]  /*4580*/  FADD R217, R55, R216 ;  /* 0x000000d837d97221 */ /* 0x000fce0000000000 */
[----:B------:R-:W-:Y:S08]  /*4590*/  MUFU.EX2 R101, R101 ;  /* 0x0000006500657308 */ /* 0x000ff00000000800 */
[----:B------:R-:W-:Y:S08]  /*45a0*/  MUFU.EX2 R105, R105 ;  /* 0x0000006900697308 */ /* 0x000ff00000000800 */
[----:B------:R-:W-:Y:S01]  /*45b0*/  MUFU.EX2 R109, R109 ;  /* 0x0000006d006d7308 */ /* 0x000fe20000000800 */
[----:B------:R-:W-:Y:S01]  /*45c0*/  F2FP.BF16.F32.PACK_AB R13, R24, R21 ;  /* 0x00000015180d723e */ /* 0x000fe200000010ff */
[----:B------:R4:W5:Y:S01]  /*45d0*/  @P2 LDG.E.U16 R68, desc[UR20][R186.64] ;  /* 0x00000014ba442981 */ /* 0x000962000c1e1500 */
[----:B------:R-:W-:-:S02]  /*45e0*/  F2FP.BF16.F32.PACK_AB R10, R18, R15 ;  /* 0x0000000f120a723e */ /* 0x000fc400000010ff */
[----:B------:R-:W-:Y:S01]  /*45f0*/  PRMT R79, RZ, 0x7610, R79 ;  /* 0x00007610ff4f7816 */ /* 0x000fe2000000004f */
[----:B------:R4:W5:Y:S01]  /*4600*/  @P2 LDG.E.U16 R74, desc[UR20][R188.64] ;  /* 0x00000014bc4a2981 */ /* 0x000962000c1e1500 */
[----:B------:R-:W-:Y:S01]  /*4610*/  PRMT R77, RZ, 0x7610, R77 ;  /* 0x00007610ff4d7816 */ /* 0x000fe2000000004d */
[----:B------:R0:W-:Y:S01]  /*4620*/  MUFU.EX2 R96, R95 ;  /* 0x0000005f00607308 */ /* 0x0001e20000000800 */
[----:B---3--:R-:W-:Y:S01]  /*4630*/  PRMT R80, RZ, 0x7610, R80 ;  /* 0x00007610ff507816 */ /* 0x008fe20000000050 */
[----:B------:R-:W-:Y:S01]  /*4640*/  FMUL R94, R94, 1.4426950216293334961 ;  /* 0x3fb8aa3b5e5e7820 */ /* 0x000fe20000400000 */
[----:B------:R-:W-:Y:S01]  /*4650*/  PRMT R78, RZ, 0x7610, R78 ;  /* 0x00007610ff4e7816 */ /* 0x000fe2000000004e */
[----:B------:R4:W5:Y:S04]  /*4660*/  @P2 LDG.E.U16 R72, desc[UR20][R198.64] ;  /* 0x00000014c6482981 */ /* 0x000968000c1e1500 */
[----:B------:R-:W3:Y:S01]  /*4670*/  MUFU.EX2 R90, R90 ;  /* 0x0000005a005a7308 */ /* 0x000ee20000000800 */
[----:B0-----:R-:W-:Y:S01]  /*4680*/  FMUL R95, R98, 1.4426950216293334961 ;  /* 0x3fb8aa3b625f7820 */ /* 0x001fe20000400000 */
[----:B------:R-:W-:Y:S01]  /*4690*/  FADD R98, R56, R217 ;  /* 0x000000d938627221 */ /* 0x000fe20000000000 */
[----:B------:R-:W-:Y:S01]  /*46a0*/  SHF.L.U32 R132, R132, 0x6, RZ ;  /* 0x0000000684847819 */ /* 0x000fe200000006ff */
[----:B------:R4:W5:Y:S02]  /*46b0*/  @P2 LDG.E.U16 R79, desc[UR20][R180.64] ;  /* 0x00000014b44f2981 */ /* 0x000964000c1e1500 */
[----:B------:R-:W-:-:S02]  /*46c0*/  FADD R217, R57, R98 ;  /* 0x0000006239d97221 */ /* 0x000fc40000000000 */
[----:B------:R-:W0:Y:S01]  /*46d0*/  MUFU.EX2 R91, R91 ;  /* 0x0000005b005b7308 */ /* 0x000e220000000800 */
[----:B------:R-:W-:Y:S01]  /*46e0*/  LOP3.LUT R219, R218, R133, RZ, 0x3c, !PT ;  /* 0x00000085dadb7212 */ /* 0x000fe200078e3cff */
[----:B------:R-:W-:Y:S01]  /*46f0*/  FADD R216, R58, R217 ;  /* 0x000000d93ad87221 */ /* 0x000fe20000000000 */
[----:B------:R-:W-:Y:S01]  /*4700*/  F2FP.BF16.F32.PACK_AB R9, R14, R11 ;  /* 0x0000000b0e09723e */ /* 0x000fe200000010ff */
[----:B------:R4:W5:Y:S02]  /*4710*/  @P2 LDG.E.U16 R77, desc[UR20][R184.64] ;  /* 0x00000014b84d2981 */ /* 0x000964000c1e1500 */
[----:B------:R-:W-:Y:S02]  /*4720*/  FADD R217, R59, R216 ;  /* 0x000000d83bd97221 */ /* 0x000fe40000000000 */
[----:B------:R-:W0:Y:S01]  /*4730*/  MUFU.EX2 R94, R94 ;  /* 0x0000005e005e7308 */ /* 0x000e220000000800 */
[----:B------:R-:W-:Y:S01]  /*4740*/  F2FP.BF16.F32.PACK_AB R21, R37, R36 ;  /* 0x000000242515723e */ /* 0x000fe200000010ff */
[----:B------:R-:W-:Y:S01]  /*4750*/  FADD R216, R60, R217 ;  /* 0x000000d93cd87221 */ /* 0x000fe20000000000 */
[----:B------:R-:W-:Y:S01]  /*4760*/  F2FP.BF16.F32.PACK_AB R15, R26, R23 ;  /* 0x000000171a0f723e */ /* 0x000fe200000010ff */
[----:B------:R4:W5:Y:S02]  /*4770*/  @P2 LDG.E.U16 R75, desc[UR20][R194.64] ;  /* 0x00000014c24b2981 */ /* 0x000964000c1e1500 */
[----:B------:R-:W-:Y:S01]  /*4780*/  FADD R217, R61, R216 ;  /* 0x000000d83dd97221 */ /* 0x000fe20000000000 */
[----:B------:R-:W-:Y:S01]  /*4790*/  F2FP.BF16.F32.PACK_AB R24, R43, R42 ;  /* 0x0000002a2b18723e */ /* 0x000fe200000010ff */
[----:B------:R-:W-:Y:S01]  /*47a0*/  MUFU.EX2 R128, R128 ;  /* 0x0000008000807308 */ /* 0x000fe20000000800 */
[----:B------:R-:W-:Y:S01]  /*47b0*/  F2FP.BF16.F32.PACK_AB R18, R32, R29 ;  /* 0x0000001d2012723e */ /* 0x000fe200000010ff */
[----:B------:R-:W-:Y:S01]  /*47c0*/  FADD R216, R62, R217 ;  /* 0x000000d93ed87221 */ /* 0x000fe20000000000 */
[----:B------:R-:W-:Y:S01]  /*47d0*/  FFMA R98, R100, UR13, -R136 ;  /* 0x0000000d64627c23 */ /* 0x000fe20008000888 */
[----:B------:R4:W5:Y:S02]  /*47e0*/  @P2 LDG.E.U16 R73, desc[UR20][R204.64] ;  /* 0x00000014cc492981 */ /* 0x000964000c1e1500 */
[----:B------:R-:W-:-:S02]  /*47f0*/  FADD R217, R63, R216 ;  /* 0x000000d83fd97221 */ /* 0x000fc40000000000 */
[----:B------:R0:W-:Y:S01]  /*4800*/  MUFU.EX2 R100, R99 ;  /* 0x0000006300647308 */ /* 0x0001e20000000800 */
[----:B------:R4:W5:Y:S04]  /*4810*/  @P2 LDG.E.U16 R80, desc[UR20][R178.64] ;  /* 0x00000014b2502981 */ /* 0x000968000c1e1500 */
[----:B------:R4:W5:Y:S01]  /*4820*/  @P2 LDG.E.U16 R78, desc[UR20][R182.64] ;  /* 0x00000014b64e2981 */ /* 0x000962000c1e1500 */
[----:B0-----:R-:W-:Y:S01]  /*4830*/  FMUL R99, R102, 1.4426950216293334961 ;  /* 0x3fb8aa3b66637820 */ /* 0x001fe20000400000 */
[----:B------:R-:W-:Y:S01]  /*4840*/  FADD R102, R64, R217 ;  /* 0x000000d940667221 */ /* 0x000fe20000000000 */
[----:B------:R-:W-:Y:S01]  /*4850*/  MUFU.EX2 R131, R131 ;  /* 0x0000008300837308 */ /* 0x000fe20000000800 */
[----:B------:R4:W5:Y:S02]  /*4860*/  @P2 LDG.E.U16 R76, desc[UR20][R192.64] ;  /* 0x00000014c04c2981 */ /* 0x000964000c1e1500 */
[----:B------:R-:W-:-:S02]  /*4870*/  FADD R217, R65, R102 ;  /* 0x0000006641d97221 */ /* 0x000fc40000000000 */
[----:B------:R4:W5:Y:S02]  /*4880*/  @P2 LDG.E.U16 R82, desc[UR20][R202.64] ;  /* 0x00000014ca522981 */ /* 0x000964000c1e1500 */
[----:B------:R-:W-:-:S04]  /*4890*/  FADD R216, R66, R217 ;  /* 0x000000d942d87221 */ /* 0x000fc80000000000 */
[----:B------:R-:W-:-:S04]  /*48a0*/  FADD R217, R67, R216 ;  /* 0x000000d843d97221 */ /* 0x000fc80000000000 */
[----:B------:R-:W-:-:S04]  /*48b0*/  FADD R216, R138, R217 ;  /* 0x000000d98ad87221 */ /* 0x000fc80000000000 */
[----:B------:R-:W-:-:S04]  /*48c0*/  FADD R217, R139, R216 ;  /* 0x000000d88bd97221 */ /* 0x000fc80000000000 */
[----:B------:R-:W-:Y:S01]  /*48d0*/  FADD R216, R196, R217 ;  /* 0x000000d9c4d87221 */ /* 0x000fe20000000000 */
[----:B------:R-:W-:-:S03]  /*48e0*/  FFMA R102, R104, UR13, -R136 ;  /* 0x0000000d68667c23 */ /* 0x000fc60008000888 */
[----:B------:R-:W-:Y:S01]  /*48f0*/  FADD R217, R197, R216 ;  /* 0x000000d8c5d97221 */ /* 0x000fe20000000000 */
[----:B------:R0:W-:Y:S02]  /*4900*/  MUFU.EX2 R104, R103 ;  /* 0x0000006700687308 */ /* 0x0001e40000000800 */
[----:B0-----:R-:W-:Y:S01]  /*4910*/  FMUL R103, R106, 1.4426950216293334961 ;  /* 0x3fb8aa3b6a677820 */ /* 0x001fe20000400000 */
[----:B------:R-:W-:-:S04]  /*4920*/  FADD R106, R206, R217 ;  /* 0x000000d9ce6a7221 */ /* 0x000fc80000000000 */
[----:B------:R-:W-:-:S04]  /*4930*/  FADD R217, R207, R106 ;  /* 0x0000006acfd97221 */ /* 0x000fc80000000000 */
[----:B------:R-:W-:-:S04]  /*4940*/  FADD R216, R208, R217 ;  /* 0x000000d9d0d87221 */ /* 0x000fc80000000000 */
[----:B------:R-:W-:-:S04]  /*4950*/  FADD R217, R209, R216 ;  /* 0x000000d8d1d97221 */ /* 0x000fc80000000000 */
[----:B------:R-:W-:-:S04]  /*4960*/  FADD R217, R212, R217 ;  /* 0x000000d9d4d97221 */ /* 0x000fc80000000000 */
[----:B--2---:R-:W-:-:S04]  /*4970*/  FADD R216, R210, R217 ;  /* 0x000000d9d2d87221 */ /* 0x004fc80000000000 */
[----:B------:R-:W-:-:S04]  /*4980*/  FADD R217, R211, R216 ;  /* 0x000000d8d3d97221 */ /* 0x000fc80000000000 */
        /* <DEDUP_REMOVED lines=8> */
[----:B-1----:R-:W-:-:S04]  /*4a10*/  FADD R216, R86, R217 ;  /* 0x000000d956d87221 */ /* 0x002fc80000000000 */
[----:B------:R-:W-:-:S04]  /*4a20*/  FADD R216, R89, R216 ;  /* 0x000000d859d87221 */ /* 0x000fc80000000000 */
[----:B------:R-:W-:-:S04]  /*4a30*/  FADD R217, R87, R216 ;  /* 0x000000d857d97221 */ /* 0x000fc80000000000 */
[----:B------:R-:W-:Y:S01]  /*4a40*/  FADD R217, R92, R217 ;  /* 0x000000d95cd97221 */ /* 0x000fe20000000000 */
[----:B------:R-:W-:-:S03]  /*4a50*/  FFMA R106, R108, UR13, -R136 ;  /* 0x0000000d6c6a7c23 */ /* 0x000fc60008000888 */
[----:B---3--:R-:W-:Y:S01]  /*4a60*/  FADD R216, R90, R217 ;  /* 0x000000d95ad87221 */ /* 0x008fe20000000000 */
[----:B------:R0:W-:Y:S01]  /*4a70*/  MUFU.EX2 R108, R107 ;  /* 0x0000006b006c7308 */ /* 0x0001e20000000800 */
[----:B------:R-:W-:Y:S02]  /*4a80*/  FMUL R133, R113, 1.4426950216293334961 ;  /* 0x3fb8aa3b71857820 */ /* 0x000fe40000400000 */
[----:B------:R-:W-:Y:S01]  /*4a90*/  FADD R216, R93, R216 ;  /* 0x000000d85dd87221 */ /* 0x000fe20000000000 */
[----:B------:R-:W-:Y:S01]  /*4aa0*/  FMUL R98, R98, 1.4426950216293334961 ;  /* 0x3fb8aa3b62627820 */ /* 0x000fe20000400000 */
[----:B0-----:R-:W-:Y:S01]  /*4ab0*/  FMUL R107, R110, 1.4426950216293334961 ;  /* 0x3fb8aa3b6e6b7820 */ /* 0x001fe20000400000 */
[----:B------:R-:W-:Y:S02]  /*4ac0*/  FFMA R110, R112, UR13, -R136 ;  /* 0x0000000d706e7c23 */ /* 0x000fe40008000888 */
[----:B------:R-:W0:Y:S08]  /*4ad0*/  MUFU.EX2 R95, R95 ;  /* 0x0000005f005f7308 */ /* 0x000e300000000800 */
[----:B------:R-:W-:Y:S08]  /*4ae0*/  MUFU.EX2 R112, R111 ;  /* 0x0000006f00707308 */ /* 0x000ff00000000800 */
[----:B------:R1:W-:Y:S02]  /*4af0*/  MUFU.EX2 R111, R133 ;  /* 0x00000085006f7308 */ /* 0x0003e40000000800 */
[----:B-1----:R-:W-:-:S06]  /*4b00*/  FADD R133, R91, R216 ;  /* 0x000000d85b857221 */ /* 0x002fcc0000000000 */
[----:B------:R-:W1:Y:S01]  /*4b10*/  MUFU.EX2 R98, R98 ;  /* 0x0000006200627308 */ /* 0x000e620000000800 */
[----:B------:R-:W-:-:S04]  /*4b20*/  FADD R133, R96, R133 ;  /* 0x0000008560857221 */ /* 0x000fc80000000000 */
[----:B------:R-:W-:-:S03]  /*4b30*/  FADD R216, R94, R133 ;  /* 0x000000855ed87221 */ /* 0x000fc60000000000 */
[----:B------:R-:W2:Y:S01]  /*4b40*/  MUFU.EX2 R99, R99 ;  /* 0x0000006300637308 */ /* 0x000ea20000000800 */
[----:B------:R-:W-:Y:S01]  /*4b50*/  FADD R216, R97, R216 ;  /* 0x000000d861d87221 */ /* 0x000fe20000000000 */
[----:B------:R-:W-:-:S03]  /*4b60*/  FMUL R102, R102, 1.4426950216293334961 ;  /* 0x3fb8aa3b66667820 */ /* 0x000fc60000400000 */
[----:B0-----:R-:W-:-:S04]  /*4b70*/  FADD R133, R95, R216 ;  /* 0x000000d85f857221 */ /* 0x001fc80000000000 */
[----:B------:R-:W-:Y:S01]  /*4b80*/  FADD R133, R100, R133 ;  /* 0x0000008564857221 */ /* 0x000fe20000000000 */
[----:B------:R-:W0:Y:S03]  /*4b90*/  MUFU.EX2 R102, R102 ;  /* 0x0000006600667308 */ /* 0x000e260000000800 */
[----:B-1----:R-:W-:-:S04]  /*4ba0*/  FADD R12, R98, R133 ;  /* 0x00000085620c7221 */ /* 0x002fc80000000000 */
[----:B------:R-:W-:Y:S01]  /*4bb0*/  FADD R14, R101, R12 ;  /* 0x0000000c650e7221 */ /* 0x000fe20000000000 */
[----:B------:R-:W1:Y:S01]  /*4bc0*/  MUFU.EX2 R103, R103 ;  /* 0x0000006700677308 */ /* 0x000e620000000800 */
[----:B------:R-:W-:Y:S01]  /*4bd0*/  F2FP.BF16.F32.PACK_AB R12, R20, R17 ;  /* 0x00000011140c723e */ /* 0x000fe200000010ff */
[----:B------:R-:W-:Y:S01]  /*4be0*/  FMUL R106, R106, 1.4426950216293334961 ;  /* 0x3fb8aa3b6a6a7820 */ /* 0x000fe20000400000 */
[----:B--2---:R-:W-:Y:S01]  /*4bf0*/  FADD R17, R99, R14 ;  /* 0x0000000e63117221 */ /* 0x004fe20000000000 */
[----:B------:R-:W-:-:S03]  /*4c00*/  F2FP.BF16.F32.PACK_AB R11, R19, R16 ;  /* 0x00000010130b723e */ /* 0x000fc600000010ff */
[----:B------:R-:W-:Y:S01]  /*4c10*/  FADD R19, R104, R17 ;  /* 0x0000001168137221 */ /* 0x000fe20000000000 */
[----:B------:R-:W2:Y:S03]  /*4c20*/  MUFU.EX2 R106, R106 ;  /* 0x0000006a006a7308 */ /* 0x000ea60000000800 */
[----:B0-----:R-:W-:Y:S01]  /*4c30*/  FADD R20, R102, R19 ;  /* 0x0000001366147221 */ /* 0x001fe20000000000 */
[----:B------:R-:W-:-:S03]  /*4c40*/  F2FP.BF16.F32.PACK_AB R14, R25, R22 ;  /* 0x00000016190e723e */ /* 0x000fc600000010ff */
[----:B------:R-:W-:Y:S01]  /*4c50*/  FADD R22, R105, R20 ;  /* 0x0000001469167221 */ /* 0x000fe20000000000 */
[----:B------:R-:W0:Y:S01]  /*4c60*/  MUFU.EX2 R107, R107 ;  /* 0x0000006b006b7308 */ /* 0x000e220000000800 */
[----:B------:R-:W-:Y:S02]  /*4c70*/  FMUL R110, R110, 1.4426950216293334961 ;  /* 0x3fb8aa3b6e6e7820 */ /* 0x000fe40000400000 */
[----:B-1----:R-:W-:Y:S01]  /*4c80*/  FADD R25, R103, R22 ;  /* 0x0000001667197221 */ /* 0x002fe20000000000 */
[----:B------:R-:W-:-:S03]  /*4c90*/  F2FP.BF16.F32.PACK_AB R16, R30, R27 ;  /* 0x0000001b1e10723e */ /* 0x000fc600000010ff */
[----:B------:R-:W-:Y:S01]  /*4ca0*/  FADD R27, R108, R25 ;  /* 0x000000196c1b7221 */ /* 0x000fe20000000000 */
[----:B------:R-:W1:Y:S01]  /*4cb0*/  MUFU.EX2 R110, R110 ;  /* 0x0000006e006e7308 */ /* 0x000e620000000800 */
[----:B------:R-:W-:Y:S01]  /*4cc0*/  F2FP.BF16.F32.PACK_AB R17, R31, R28 ;  /* 0x0000001c1f11723e */ /* 0x000fe200000010ff */
[----:B------:R-:W-:Y:S01]  /*4cd0*/  FMUL R113, R114, 1.4426950216293334961 ;  /* 0x3fb8aa3b72717820 */ /* 0x000fe20000400000 */
[----:B--2---:R-:W-:Y:S01]  /*4ce0*/  FADD R28, R106, R27 ;  /* 0x0000001b6a1c7221 */ /* 0x004fe20000000000 */
[----:B------:R-:W-:-:S03]  /*4cf0*/  FMUL R114, R115, 1.4426950216293334961 ;  /* 0x3fb8aa3b73727820 */ /* 0x000fc60000400000 */
[----:B------:R-:W-:Y:S01]  /*4d00*/  FADD R30, R109, R28 ;  /* 0x0000001c6d1e7221 */ /* 0x000fe20000000000 */
[----:B------:R-:W2:Y:S01]  /*4d10*/  MUFU.EX2 R113, R113 ;  /* 0x0000007100717308 */ /* 0x000ea20000000800 */
[----:B------:R-:W-:Y:S01]  /*4d20*/  F2FP.BF16.F32.PACK_AB R19, R34, R33 ;  /* 0x000000212213723e */ /* 0x000fe200000010ff */
[----:B------:R-:W-:Y:S01]  /*4d30*/  FMUL R115, R116, 1.4426950216293334961 ;  /* 0x3fb8aa3b74737820 */ /* 0x000fe20000400000 */
[----:B0-----:R-:W-:Y:S01]  /*4d40*/  FADD R33, R107, R30 ;  /* 0x0000001e6b217221 */ /* 0x001fe20000000000 */
[----:B------:R-:W-:Y:S01]  /*4d50*/  F2FP.BF16.F32.PACK_AB R20, R38, R35 ;  /* 0x000000232614723e */ /* 0x000fe200000010ff */
[----:B------:R-:W-:Y:S02]  /*4d60*/  FMUL R116, R117, 1.4426950216293334961 ;  /* 0x3fb8aa3b75747820 */ /* 0x000fe40000400000 */
[----:B------:R-:W-:Y:S01]  /*4d70*/  FADD R35, R112, R33 ;  /* 0x0000002170237221 */ /* 0x000fe20000000000 */
[----:B------:R-:W0:Y:S01]  /*4d80*/  MUFU.EX2 R114, R114 ;  /* 0x0000007200727308 */ /* 0x000e220000000800 */
[----:B------:R-:W-:-:S02]  /*4d90*/  FMUL R117, R118, 1.4426950216293334961 ;  /* 0x3fb8aa3b76757820 */ /* 0x000fc40000400000 */
[----:B-1----:R-:W-:-:S05]  /*4da0*/  FADD R36, R110, R35 ;  /* 0x000000236e247221 */ /* 0x002fca0000000000 */
[----:B------:R-:W1:Y:S01]  /*4db0*/  MUFU.EX2 R115, R115 ;  /* 0x0000007300737308 */ /* 0x000e620000000800 */
[----:B------:R-:W-:Y:S01]  /*4dc0*/  FADD R38, R111, R36 ;  /* 0x000000246f267221 */ /* 0x000fe20000000000 */
[----:B------:R-:W-:Y:S01]  /*4dd0*/  FMUL R118, R119, 1.4426950216293334961 ;  /* 0x3fb8aa3b77767820 */ /* 0x000fe20000400000 */
[----:B------:R-:W-:-:S05]  /*4de0*/  F2FP.BF16.F32.PACK_AB R23, R44, R41 ;  /* 0x000000292c17723e */ /* 0x000fca00000010ff */
[----:B------:R-:W3:Y:S01]  /*4df0*/  MUFU.EX2 R116, R116 ;  /* 0x0000007400747308 */ /* 0x000ee20000000800 */
[----:B--2---:R-:W-:Y:S01]  /*4e00*/  FADD R41, R113, R38 ;  /* 0x0000002671297221 */ /* 0x004fe20000000000 */
[----:B------:R-:W-:-:S06]  /*4e10*/  FMUL R119, R120, 1.4426950216293334961 ;  /* 0x3fb8aa3b78777820 */ /* 0x000fcc0000400000 */
[----:B------:R-:W2:Y:S01]  /*4e20*/  MUFU.EX2 R117, R117 ;  /* 0x0000007500757308 */ /* 0x000ea20000000800 */
[----:B0-----:R-:W-:Y:S01]  /*4e30*/  FADD R42, R114, R41 ;  /* 0x00000029722a7221 */ /* 0x001fe20000000000 */
[----:B------:R-:W-:Y:S01]  /*4e40*/  FMUL R120, R121, 1.4426950216293334961 ;  /* 0x3fb8aa3b79787820 */ /* 0x000fe20000400000 */
[----:B------:R-:W-:-:S05]  /*4e50*/  F2FP.BF16.F32.PACK_AB R25, R46, R45 ;  /* 0x0000002d2e19723e */ /* 0x000fca00000010ff */
[----:B------:R-:W0:Y:S01]  /*4e60*/  MUFU.EX2 R118, R118 ;  /* 0x0000007600767308 */ /* 0x000e220000000800 */
[----:B-1----:R-:W-:Y:S01]  /*4e70*/  FADD R45, R115, R42 ;  /* 0x0000002a732d7221 */ /* 0x002fe20000000000 */
[----:B------:R-:W-:-:S06]  /*4e80*/  FMUL R121, R122, 1.4426950216293334961 ;  /* 0x3fb8aa3b7a797820 */ /* 0x000fcc0000400000 */
[----:B------:R-:W1:Y:S01]  /*4e90*/  MUFU.EX2 R119, R119 ;  /* 0x0000007700777308 */ /* 0x000e620000000800 */
[----:B---3--:R-:W-:Y:S01]  /*4ea0*/  FADD R46, R116, R45 ;  /* 0x0000002d742e7221 */ /* 0x008fe20000000000 */
[----:B------:R-:W-:Y:S01]  /*4eb0*/  FMUL R122, R123, 1.4426950216293334961 ;  /* 0x3fb8aa3b7b7a7820 */ /* 0x000fe20000400000 */
[----:B------:R-:W-:-:S05]  /*4ec0*/  F2FP.BF16.F32.PACK_AB R28, R54, R49 ;  /* 0x00000031361c723e */ /* 0x000fca00000010ff */
[----:B------:R-:W3:Y:S01]  /*4ed0*/  MUFU.EX2 R120, R120 ;  /* 0x0000007800787308 */ /* 0x000ee20000000800 */
[----:B--2---:R-:W-:Y:S01]  /*4ee0*/  FADD R49, R117, R46 ;  /* 0x0000002e75317221 */ /* 0x004fe20000000000 */
[----:B------:R-:W-:Y:S01]  /*4ef0*/  FMUL R123, R124, 1.4426950216293334961 ;  /* 0x3fb8aa3b7c7b7820 */ /* 0x000fe20000400000 */
[----:B------:R-:W-:-:S05]  /*4f00*/  F2FP.BF16.F32.PACK_AB R26, R50, R47 ;  /* 0x0000002f321a723e */ /* 0x000fca00000010ff */
[----:B------:R-:W2:Y:S01]  /*4f10*/  MUFU.EX2 R121, R121 ;  /* 0x0000007900797308 */ /* 0x000ea20000000800 */
[----:B0-----:R-:W-:Y:S01]  /*4f20*/  FADD R50, R118, R49 ;  /* 0x0000003176327221 */ /* 0x001fe20000000000 */
[----:B------:R-:W-:-:S06]  /*4f30*/  F2FP.BF16.F32.PACK_AB R29, R53, R52 ;  /* 0x00000034351d723e */ /* 0x000fcc00000010ff */
[----:B------:R-:W0:Y:S01]  /*4f40*/  MUFU.EX2 R122, R122 ;  /* 0x0000007a007a7308 */ /* 0x000e220000000800 */
[----:B-1----:R-:W-:Y:S01]  /*4f50*/  FADD R53, R119, R50 ;  /* 0x0000003277357221 */ /* 0x002fe20000000000 */
[----:B------:R-:W-:-:S06]  /*4f60*/  F2FP.BF16.F32.PACK_AB R43, R214, R83 ;  /* 0x00000053d62b723e */ /* 0x000fcc00000010ff */
[----:B------:R-:W1:Y:S01]  /*4f70*/  MUFU.EX2 R123, R123 ;  /* 0x0000007b007b7308 */ /* 0x000e620000000800 */
[----:B---3--:R-:W-:Y:S01]  /*4f80*/  FADD R54, R120, R53 ;  /* 0x0000003578367221 */ /* 0x008fe20000000000 */
[----:B------:R-:W-:Y:S01]  /*4f90*/  F2FP.BF16.F32.PACK_AB R44, R215, R84 ;  /* 0x00000054d72c723e */ /* 0x000fe200000010ff */
[----:B------:R-:W-:Y:S01]  /*4fa0*/  FMUL R83, R129, 1.4426950216293334961 ;  /* 0x3fb8aa3b81537820 */ /* 0x000fe20000400000 */
[----:B------:R-:W-:Y:S01]  /*4fb0*/  F2FP.BF16.F32.PACK_AB R35, R66, R65 ;  /* 0x000000414223723e */ /* 0x000fe200000010ff */
[----:B------:R-:W-:-:S03]  /*4fc0*/  FMUL R84, R130, 1.4426950216293334961 ;  /* 0x3fb8aa3b82547820 */ /* 0x000fc60000400000 */
[----:B------:R-:W3:Y:S01]  /*4fd0*/  MUFU.EX2 R124, R125 ;  /* 0x0000007d007c7308 */ /* 0x000ee20000000800 */
[----:B------:R-:W-:Y:S01]  /*4fe0*/  F2FP.BF16.F32.PACK_AB R31, R58, R57 ;  /* 0x000000393a1f723e */ /* 0x000fe200000010ff */
[----:B--2---:R-:W-:-:S06]  /*4ff0*/  FADD R57, R121, R54 ;  /* 0x0000003679397221 */ /* 0x004fcc0000000000 */
[----:B------:R-:W2:Y:S01]  /*5000*/  MUFU.EX2 R65, R126 ;  /* 0x0000007e00417308 */ /* 0x000ea20000000800 */
[----:B0-----:R-:W-:Y:S01]  /*5010*/  FADD R58, R122, R57 ;  /* 0x000000397a3a7221 */ /* 0x001fe20000000000 */
[----:B------:R-:W-:-:S06]  /*5020*/  F2FP.BF16.F32.PACK_AB R33, R62, R61 ;  /* 0x0000003d3e21723e */ /* 0x000fcc00000010ff */
[----:B------:R-:W0:Y:S01]  /*5030*/  MUFU.EX2 R66, R127 ;  /* 0x0000007f00427308 */ /* 0x000e220000000800 */
[----:B-1----:R-:W-:Y:S01]  /*5040*/  FADD R61, R123, R58 ;  /* 0x0000003a7b3d7221 */ /* 0x002fe20000000000 */
[----:B------:R-:W-:-:S06]  /*5050*/  UIADD3 UR13, UPT, UPT, UR7, 0x140, URZ ;  /* 0x00000140070d7890 */ /* 0x000fcc000fffe0ff */
[----:B------:R-:W1:Y:S01]  /*5060*/  MUFU.EX2 R83, R83 ;  /* 0x0000005300537308 */ /* 0x000e620000000800 */
[----:B------:R-:W-:-:S07]  /*5070*/  F2FP.BF16.F32.PACK_AB R34, R64, R63 ;  /* 0x0000003f4022723e */ /* 0x000fce00000010ff */
[----:B------:R-:W1:Y:S01]  /*5080*/  MUFU.EX2 R84, R84 ;  /* 0x0000005400547308 */ /* 0x000e620000000800 */
[----:B---3--:R-:W-:Y:S01]  /*5090*/  FADD R64, R124, R61 ;  /* 0x0000003d7c407221 */ /* 0x008fe20000000000 */
[----:B------:R-:W-:Y:S01]  /*50a0*/  UIADD3 UR14, UPT, UPT, UR24, UR13, URZ ;  /* 0x0000000d180e7290 */ /* 0x000fe2000fffe0ff */
[----:B------:R-:W-:Y:S02]  /*50b0*/  F2FP.BF16.F32.PACK_AB R36, R138, R67 ;  /* 0x000000438a24723e */ /* 0x000fe400000010ff */
[----:B--2---:R-:W-:Y:S01]  /*50c0*/  FADD R67, R65, R64 ;  /* 0x0000004041437221 */ /* 0x004fe20000000000 */
[----:B------:R-:W-:Y:S01]  /*50d0*/  ULEA UR14, UR25, UR14, 0x4 ;  /* 0x0000000e190e7291 */ /* 0x000fe2000f8e20ff */
[----:B------:R-:W-:Y:S02]  /*50e0*/  F2FP.BF16.F32.PACK_AB R45, R88, R85 ;  /* 0x00000055582d723e */ /* 0x000fe400000010ff */
[----:B------:R-:W-:Y:S01]  /*50f0*/  F2FP.BF16.F32.PACK_AB R22, R40, R39 ;  /* 0x000000272816723e */ /* 0x000fe200000010ff */
[----:B0-----:R-:W-:Y:S01]  /*5100*/  FADD R85, R66, R67 ;  /* 0x0000004342557221 */ /* 0x001fe20000000000 */
[----:B------:R-:W-:-:S02]  /*5110*/  F2FP.BF16.F32.PACK_AB R27, R51, R48 ;  /* 0x00000030331b723e */ /* 0x000fc400000010ff */
[----:B------:R-:W-:Y:S02]  /*5120*/  F2FP.BF16.F32.PACK_AB R30, R56, R55 ;  /* 0x00000037381e723e */ /* 0x000fe400000010ff */
[----:B------:R-:W-:Y:S02]  /*5130*/  F2FP.BF16.F32.PACK_AB R32, R60, R59 ;  /* 0x0000003b3c20723e */ /* 0x000fe400000010ff */
[----:B------:R-:W-:Y:S02]  /*5140*/  F2FP.BF16.F32.PACK_AB R65, R66, R65 ;  /* 0x000000414241723e */ /* 0x000fe400000010ff */
[----:B------:R-:W-:Y:S02]  /*5150*/  LOP3.LUT R132, R219, 0x1000, R132, 0xf8, !PT ;  /* 0x00001000db847812 */ /* 0x000fe400078ef884 */
[----:B------:R-:W-:Y:S02]  /*5160*/  F2FP.BF16.F32.PACK_AB R37, R196, R139 ;  /* 0x0000008bc425723e */ /* 0x000fe400000010ff */
[----:B------:R-:W-:-:S02]  /*5170*/  F2FP.BF16.F32.PACK_AB R38, R206, R197 ;  /* 0x000000c5ce26723e */ /* 0x000fc400000010ff */
[----:B------:R-:W-:Y:S02]  /*5180*/  F2FP.BF16.F32.PACK_AB R39, R208, R207 ;  /* 0x000000cfd027723e */ /* 0x000fe400000010ff */
[----:B------:R-:W-:Y:S02]  /*5190*/  F2FP.BF16.F32.PACK_AB R40, R212, R209 ;  /* 0x000000d1d428723e */ /* 0x000fe400000010ff */
[----:B------:R-:W-:Y:S02]  /*51a0*/  F2FP.BF16.F32.PACK_AB R41, R211, R210 ;  /* 0x000000d2d329723e */ /* 0x000fe400000010ff */
[----:B------:R-:W-:Y:S02]  /*51b0*/  F2FP.BF16.F32.PACK_AB R42, R213, R134 ;  /* 0x00000086d52a723e */ /* 0x000fe400000010ff */
        /* <DEDUP_REMOVED lines=19> */
[----:B-1----:R-:W-:-:S02]  /*52f0*/  F2FP.BF16.F32.PACK_AB R66, R83, R128 ;  /* 0x000000805342723e */ /* 0x002fc400000010ff */
[----:B------:R-:W-:Y:S01]  /*5300*/  F2FP.BF16.F32.PACK_AB R67, R131, R84 ;  /* 0x000000548343723e */ /* 0x000fe200000010ff */
[----:B----4-:R-:W-:Y:S06]  /*5310*/  @!P2 BRA `(.L_x_9) ;  /* 0x000000000004a947 */ /* 0x010fec0003800000 */
[----:B------:R0:W-:Y:S02]  /*5320*/  STTM.x64 tmem[UR14], R4 ;  /* 0x00000004000079ed */ /* 0x0001e4000834000e */
.L_x_9:
[C---:B------:R-:W-:Y:S01]  /*5330*/  LOP3.LUT R135, R132.reuse, 0x20, RZ, 0x3c, !PT ;  /* 0x0000002084877812 */ /* 0x040fe200078e3cff */
[----:B-----5:R1:W-:Y:S01]  /*5340*/  STS.U16 [R132+UR5+0x4000], R137 ;  /* 0x0040008984007988 */ /* 0x0203e20008000405 */
[----:B------:R-:W-:Y:S01]  /*5350*/  LOP3.LUT R134, R132, 0x40, RZ, 0x3c, !PT ;  /* 0x0000004084867812 */ /* 0x000fe200078e3cff */
[----:B0-----:R-:W-:Y:S01]  /*5360*/  FADD R4, -R136, -INF ;  /* 0xff80000088047421 */ /* 0x001fe20000000100 */
[----:B------:R-:W-:Y:S01]  /*5370*/  LOP3.LUT R133, R132, 0x60, RZ, 0x3c, !PT ;  /* 0x0000006084857812 */ /* 0x000fe200078e3cff */
[----:B------:R1:W-:Y:S01]  /*5380*/  STS.U16 [R132+UR5+0x4400], R71 ;  /* 0x0044004784007988 */ /* 0x0003e20008000405 */
[----:B------:R-:W-:Y:S01]  /*5390*/  UIADD3 UR15, UPT, UPT, UR26, -0x80, URZ ;  /* 0xffffff801a0f7890 */ /* 0x000fe2000fffe0ff */
[----:B------:R-:W-:Y:S01]  /*53a0*/  FMUL R36, R4, 1.4426950216293334961 ;  /* 0x3fb8aa3b04247820 */ /* 0x000fe20000400000 */
[----:B------:R-:W-:Y:S01]  /*53b0*/  FADD R128, R128, R85 ;  /* 0x0000005580807221 */ /* 0x000fe20000000000 */
[----:B------:R1:W-:Y:S04]  /*53c0*/  STS.U16 [R132+UR5+0x4800], R69 ;  /* 0x0048004584007988 */ /* 0x0003e80008000405 */
[----:B------:R1:W-:Y:S01]  /*53d0*/  STS.U16 [R132+UR5+0x4c00], R81 ;  /* 0x004c005184007988 */ /* 0x0003e20008000405 */
[----:B------:R-:W0:Y:S03]  /*53e0*/  MUFU.EX2 R36, R36 ;  /* 0x0000002400247308 */ /* 0x000e260000000800 */
        /* <DEDUP_REMOVED lines=12> */
[----:B------:R-:W2:Y:S02]  /*54b0*/  FENCE.VIEW.ASYNC.T ;  /* 0x00000000000073c6 */ /* 0x000ea40000000200 */
[----:B--2---:R-:W-:Y:S06]  /*54c0*/  BAR.SYNC.DEFER_BLOCKING 0x0 ;  /* 0x0000000000007b1d */ /* 0x004fec0000010000 */
[----:B------:R-:W2:Y:S01]  /*54d0*/  LDTM.x32 R4, tmem[UR9] ;  /* 0x00000009000479ee */ /* 0x000ea200082c0000 */
[----:B------:R-:W-:Y:S01]  /*54e0*/  NOP ;  /* 0x0000000000007918 */ /* 0x000fe20000000000 */
[----:B01----:R-:W-:Y:S05]  /*54f0*/  @!P2 BRA `(.L_x_10) ;  /* 0x000000000084a947 */ /* 0x003fea0003800000 */
[C---:B--2---:R-:W-:Y:S01]  /*5500*/  FMUL R4, R36.reuse, R4 ;  /* 0x0000000424047220 */ /* 0x044fe20000400000 */
[C---:B------:R-:W-:Y:S01]  /*5510*/  FMUL R5, R36.reuse, R5 ;  /* 0x0000000524057220 */ /* 0x040fe20000400000 */
        /* <DEDUP_REMOVED lines=29> */
[----:B------:R-:W-:-:S04]  /*56f0*/  FMUL R35, R36, R35 ;  /* 0x0000002324237220 */ /* 0x000fc80000400000 */
[----:B------:R0:W-:Y:S03]  /*5700*/  STTM.x32 tmem[UR9], R4 ;  /* 0x00000004000079ed */ /* 0x0001e600082c0009 */
.L_x_10:
[----:B--2---:R-:W1:Y:S02]  /*5710*/  FENCE.VIEW.ASYNC.T ;  /* 0x00000000000073c6 */ /* 0x004e640000000200 */
[----:B-1----:R-:W-:Y:S01]  /*5720*/  BAR.SYNC.DEFER_BLOCKING 0x0 ;  /* 0x0000000000007b1d */ /* 0x002fe20000010000 */
[----:B------:R-:W-:Y:S01]  /*5730*/  FADD R83, R83, R128 ;  /* 0x0000008053537221 */ /* 0x000fe20000000000 */
[----:B------:R-:W-:-:S03]  /*5740*/  UISETP.GE.AND UP1, UPT, UR15, 0x1, UPT ;  /* 0x000000010f00788c */ /* 0x000fc6000bf26270 */
[----:B------:R-:W-:-:S04]  /*5750*/  FADD R84, R84, R83 ;  /* 0x0000005354547221 */ /* 0x000fc80000000000 */
[----:B------:R-:W-:-:S04]  /*5760*/  FADD R131, R131, R84 ;  /* 0x0000005483837221 */ /* 0x000fc80000000000 */
[----:B------:R-:W-:Y:S01]  /*5770*/  FADD R131, R36, R131 ;  /* 0x0000008324837221 */ /* 0x000fe20000000000 */
[----:B------:R1:W-:Y:S06]  /*5780*/  MEMBAR.ALL.CTA ;  /* 0x0000000000007992 */ /* 0x0003ec0000008000 */
[----:B-1----:R-:W1:Y:S02]  /*5790*/  FENCE.VIEW.ASYNC.S ;  /* 0x00000000000073c6 */ /* 0x002e640000000000 */
[----:B-1----:R-:W-:Y:S06]  /*57a0*/  BAR.SYNC.DEFER_BLOCKING 0x0 ;  /* 0x0000000000007b1d */ /* 0x002fec0000010000 */
[----:B------:R-:W-:Y:S05]  /*57b0*/  @!P3 BRA `(.L_x_11) ;  /* 0x00000004005cb947 */ /* 0x000fea0003800000 */
[----:B------:R-:W-:Y:S01]  /*57c0*/  UIADD3 UR42, UPT, UPT, UR5, 0x4000, URZ ;  /* 0x00004000052a7890 */ /* 0x000fe2000fffe0ff */
[----:B------:R-:W-:Y:S01]  /*57d0*/  UMOV UR45, URZ ;  /* 0x000000ff002d7c82 */ /* 0x000fe20008000000 */
[----:B------:R-:W-:Y:S02]  /*57e0*/  UIADD3 UR16, UPT, UPT, UR7, 0x148, URZ ;  /* 0x0000014807107890 */ /* 0x000fe4000fffe0ff */
[----:B------:R-:W-:Y:S02]  /*57f0*/  USHF.R.U32.HI UR44, URZ, 0x4, UR42 ;  /* 0x00000004ff2c7899 */ /* 0x000fe4000801162a */
[----:B------:R-:W-:Y:S02]  /*5800*/  UIADD3 UR17, UPT, UPT, UR7, 0x150, URZ ;  /* 0x0000015007117890 */ /* 0x000fe4000fffe0ff */
[----:B------:R-:W-:Y:S02]  /*5810*/  USGXT.U32 UR44, UR44, 0xe ;  /* 0x0000000e2c2c789a */ /* 0x000fe40008000000 */
[----:B------:R-:W-:-:S02]  /*5820*/  UIADD3 UR18, UPT, UPT, UR7, 0x158, URZ ;  /* 0x0000015807127890 */ /* 0x000fc4000fffe0ff */
[----:B------:R-:W-:Y:S01]  /*5830*/  UIADD3 UR48, UP2, UPT, UR44, 0x2, URZ ;  /* 0x000000022c307890 */ /* 0x000fe2000ff5e0ff */
[----:B------:R-:W-:Y:S01]  /*5840*/  UMOV UR76, 0x0 ;  /* 0x00000000004c7882 */ /* 0x000fe20000000000 */
[----:B------:R-:W-:Y:S02]  /*5850*/  UMOV UR77, 0x8080490 ;  /* 0x08080490004d7882 */ /* 0x000fe40000000000 */
[----:B------:R-:W-:Y:S01]  /*5860*/  UIADD3.X UR49, UPT, UPT, UR45, 0x40004040, URZ, UP2, !UPT ;  /* 0x400040402d317890 */ /* 0x000fe200097fe4ff */
[----:B------:R-:W-:Y:S02]  /*5870*/  UMOV UR30, 0x0 ;  /* 0x00000000001e7882 */ /* 0x000fe40000000000 */
[----:B------:R-:W-:Y:S01]  /*5880*/  UMOV UR45, 0x40004040 ;  /* 0x40004040002d7882 */ /* 0x000fe20000000000 */
[----:B------:R-:W-:Y:S01]  /*5890*/  UIADD3.64 UR54, UPT, UPT, UR48, 0x2, URZ ;  /* 0x0000000230367897 */ /* 0x000fe2000fffe0ff */
[----:B------:R1:W-:Y:S01]  /*58a0*/  UTCHMMA tmem[UR13], gdesc[UR44], tmem[UR7], tmem[UR76], idesc[UR77], UPT ;  /* 0x00ff4c2c0d0079ea */ /* 0x0003e2000b800007 */
[----:B------:R-:W-:Y:S01]  /*58b0*/  UIADD3.64 UR56, UPT, UPT, UR48, 0x4, URZ ;  /* 0x0000000430387897 */ /* 0x000fe2000fffe0ff */
[----:B------:R-:W-:Y:S01]  /*58c0*/  UMOV UR31, 0x8080490 ;  /* 0x08080490001f7882 */ /* 0x000fe20000000000 */
[----:B------:R-:W-:Y:S01]  /*58d0*/  UMOV UR26, 0x0 ;  /* 0x00000000001a7882 */ /* 0x000fe20000000000 */
[----:B------:R-:W-:Y:S01]  /*58e0*/  UMOV UR27, 0x8080490 ;  /* 0x08080490001b7882 */ /* 0x000fe20000000000 */
[----:B------:R2:W-:Y:S01]  /*58f0*/  UTCHMMA tmem[UR16], gdesc[UR48], tmem[UR7], tmem[UR30], idesc[UR31], UPT ;  /* 0x00ff1e30100079ea */ /* 0x0005e2000b800007 */
[----:B------:R-:W-:Y:S01]  /*5900*/  UMOV UR28, 0x0 ;  /* 0x00000000001c7882 */ /* 0x000fe20000000000 */
[----:B------:R-:W-:Y:S01]  /*5910*/  UMOV UR29, 0x8080490 ;  /* 0x08080490001d7882 */ /* 0x000fe20000000000 */
[----:B------:R-:W-:-:S02]  /*5920*/  UIADD3 UR19, UPT, UPT, UR7, 0x160, URZ ;  /* 0x0000016007137890 */ /* 0x000fc4000fffe0ff */
[----:B------:R3:W-:Y:S01]  /*5930*/  UTCHMMA tmem[UR17], gdesc[UR54], tmem[UR7], tmem[UR26], idesc[UR27], UPT ;  /* 0x00ff1a36110079ea */ /* 0x0007e2000b800007 */
[----:B------:R-:W-:Y:S02]  /*5940*/  UIADD3 UR22, UPT, UPT, UR7, 0x168, URZ ;  /* 0x0000016807167890 */ /* 0x000fe4000fffe0ff */
[----:B------:R4:W-:Y:S01]  /*5950*/  UTCHMMA tmem[UR18], gdesc[UR56], tmem[UR7], tmem[UR28], idesc[UR29], UPT ;  /* 0x00ff1c38120079ea */ /* 0x0009e2000b800007 */
[----:B-1----:R-:W-:Y:S02]  /*5960*/  UIADD3.64 UR76, UPT, UPT, UR48, 0x100, URZ ;  /* 0x00000100304c7897 */ /* 0x002fe4000fffe0ff */
[----:B------:R-:W-:Y:S02]  /*5970*/  UIADD3 UR60, UPT, UPT, UR7, 0x170, URZ ;  /* 0x00000170073c7890 */ /* 0x000fe4000fffe0ff */
[----:B--2---:R-:W-:Y:S02]  /*5980*/  UIADD3.64 UR30, UPT, UPT, UR48, 0xfe, URZ ;  /* 0x000000fe301e7897 */ /* 0x004fe4000fffe0ff */
[----:B------:R-:W-:-:S02]  /*5990*/  UIADD3 UR61, UPT, UPT, UR7, 0x178, URZ ;  /* 0x00000178073d7890 */ /* 0x000fc4000fffe0ff */
[----:B---3--:R-:W-:Y:S02]  /*59a0*/  UIADD3.64 UR26, UPT, UPT, UR48, 0x102, URZ ;  /* 0x00000102301a7897 */ /* 0x008fe4000fffe0ff */
[----:B----4-:R-:W-:Y:S02]  /*59b0*/  UIADD3.64 UR28, UPT, UPT, UR48, 0x104, URZ ;  /* 0x00000104301c7897 */ /* 0x010fe4000fffe0ff */
[----:B------:R-:W-:Y:S02]  /*59c0*/  UIADD3 UR62, UPT, UPT, UR7, 0x20, URZ ;  /* 0x00000020073e7890 */ /* 0x000fe4000fffe0ff */
[----:B------:R-:W-:Y:S02]  /*59d0*/  UIADD3 UR63, UPT, UPT, UR7, 0x180, URZ ;  /* 0x00000180073f7890 */ /* 0x000fe4000fffe0ff */
[----:B------:R-:W-:Y:S02]  /*59e0*/  UIADD3 UR64, UPT, UPT, UR7, 0x20, URZ ;  /* 0x0000002007407890 */ /* 0x000fe4000fffe0ff */
[----:B------:R-:W-:-:S02]  /*59f0*/  UIADD3 UR65, UPT, UPT, UR7, 0x188, URZ ;  /* 0x0000018807417890 */ /* 0x000fc4000fffe0ff */
[----:B------:R-:W-:Y:S02]  /*5a00*/  UIADD3 UR66, UPT, UPT, UR7, 0x20, URZ ;  /* 0x0000002007427890 */ /* 0x000fe4000fffe0ff */
[----:B------:R-:W-:Y:S01]  /*5a10*/  UIADD3 UR67, UPT, UPT, UR7, 0x190, URZ ;  /* 0x0000019007437890 */ /* 0x000fe2000fffe0ff */
[----:B------:R-:W-:Y:S01]  /*5a20*/  UMOV UR24, 0x0 ;  /* 0x0000000000187882 */ /* 0x000fe20000000000 */
[----:B------:R-:W-:Y:S01]  /*5a30*/  UMOV UR25, 0x8080490 ;  /* 0x0808049000197882 */ /* 0x000fe20000000000 */
[----:B------:R-:W-:Y:S02]  /*5a40*/  UIADD3 UR68, UPT, UPT, UR7, 0x20, URZ ;  /* 0x0000002007447890 */ /* 0x000fe4000fffe0ff */
[----:B------:R1:W-:Y:S01]  /*5a50*/  UTCHMMA tmem[UR19], gdesc[UR30], tmem[UR7], tmem[UR24], idesc[UR25], UPT ;  /* 0x00ff181e130079ea */ /* 0x0003e2000b800007 */
[----:B------:R-:W-:Y:S01]  /*5a60*/  UIADD3 UR69, UPT, UPT, UR7, 0x198, URZ ;  /* 0x0000019807457890 */ /* 0x000fe2000fffe0ff */
[----:B------:R-:W-:Y:S01]  /*5a70*/  UMOV UR32, 0x0 ;  /* 0x0000000000207882 */ /* 0x000fe20000000000 */
[----:B------:R-:W-:Y:S01]  /*5a80*/  UMOV UR33, 0x8080490 ;  /* 0x0808049000217882 */ /* 0x000fe20000000000 */
[----:B------:R-:W-:-:S02]  /*5a90*/  UIADD3 UR70, UPT, UPT, UR7, 0x20, URZ ;  /* 0x0000002007467890 */ /* 0x000fc4000fffe0ff */
[----:B------:R2:W-:Y:S01]  /*5aa0*/  UTCHMMA tmem[UR22], gdesc[UR76], tmem[UR7], tmem[UR32], idesc[UR33], UPT ;  /* 0x00ff204c160079ea */ /* 0x0005e2000b800007 */
        /* <DEDUP_REMOVED lines=13> */
[----:B------:R-:W-:Y:S01]  /*5b80*/  UIADD3 UR16, UPT, UPT, UR7, 0x20, URZ ;  /* 0x0000002007107890 */ /* 0x000fe2000fffe0ff */
[----:B------:R2:W-:Y:S01]  /*5b90*/  UTCHMMA tmem[UR63], gdesc[UR44], tmem[UR62], tmem[UR38], idesc[UR39], UPT ;  /* 0x00ff262c3f0079ea */ /* 0x0005e2000b80003e */
[----:B------:R-:W-:Y:S01]  /*5ba0*/  UIADD3 UR17, UPT, UPT, UR7, 0x1b8, URZ ;  /* 0x000001b807117890 */ /* 0x000fe2000fffe0ff */
[----:B------:R-:W-:Y:S01]  /*5bb0*/  UMOV UR40, 0x0 ;  /* 0x0000000000287882 */ /* 0x000fe20000000000 */
[----:B------:R-:W-:Y:S01]  /*5bc0*/  UMOV UR41, 0x8080490 ;  /* 0x0808049000297882 */ /* 0x000fe20000000000 */
[----:B------:R-:W-:Y:S01]  /*5bd0*/  UMOV UR42, 0x0 ;  /* 0x00000000002a7882 */ /* 0x000fe20000000000 */
[----:B------:R-:W-:Y:S01]  /*5be0*/  UMOV UR43, 0x8080490 ;  /* 0x08080490002b7882 */ /* 0x000fe20000000000 */
[----:B------:R-:W-:Y:S01]  /*5bf0*/  UMOV UR46, 0x0 ;  /* 0x00000000002e7882 */ /* 0x000fe20000000000 */
[----:B------:R-:W-:Y:S01]  /*5c00*/  UMOV UR47, 0x8080490 ;  /* 0x08080490002f7882 */ /* 0x000fe20000000000 */
[----:B------:R2:W-:Y:S01]  /*5c10*/  UTCHMMA tmem[UR65], gdesc[UR48], tmem[UR64], tmem[UR40], idesc[UR41], UPT ;  /* 0x00ff2830410079ea */ /* 0x0005e2000b800040 */
        /* <DEDUP_REMOVED lines=8> */
[----:B------:R-:W-:Y:S01]  /*5ca0*/  UMOV UR18, UR8 ;  /* 0x0000000800127c82 */ /* 0x000fe20008000000 */
[----:B-1----:R-:W-:Y:S01]  /*5cb0*/  UMOV UR19, URZ ;  /* 0x000000ff00137c82 */ /* 0x002fe20008000000 */
[----:B------:R2:W-:Y:S01]  /*5cc0*/  UTCHMMA tmem[UR71], gdesc[UR30], tmem[UR70], tmem[UR50], idesc[UR51], UPT ;  /* 0x00ff321e470079ea */ /* 0x0005e2000b800046 */
[----:B------:R2:W-:Y:S01]  /*5cd0*/  UTCHMMA tmem[UR73], gdesc[UR76], tmem[UR72], tmem[UR52], idesc[UR53], UPT ;  /* 0x00ff344c490079ea */ /* 0x0005e2000b800048 */
[----:B------:R-:W-:Y:S01]  /*5ce0*/  UMOV UR18, UR18 ;  /* 0x0000001200127c82 */ /* 0x000fe20008000000 */
[----:B------:R2:W-:Y:S01]  /*5cf0*/  UTCHMMA tmem[UR75], gdesc[UR26], tmem[UR74], tmem[UR58], idesc[UR59], UPT ;  /* 0x00ff3a1a4b0079ea */ /* 0x0005e2000b80004a */
[----:B------:R2:W-:Y:S01]  /*5d00*/  UTCHMMA tmem[UR17], gdesc[UR28], tmem[UR16], tmem[UR24], idesc[UR25], UPT ;  /* 0x00ff181c110079ea */ /* 0x0005e2000b800010 */
[----:B------:R2:W-:Y:S01]  /*5d10*/  UTCBAR [UR18], URZ ;  /* 0x000000ff120073e9 */ /* 0x0005e200080000ff */
[----:B------:R-:W-:Y:S01]  /*5d20*/  NOP ;  /* 0x0000000000007918 */ /* 0x000fe20000000000 */
.L_x_11:
[----:B------:R-:W-:Y:S01]  /*5d30*/  FSEL R136, R136, -INF , P2 ;  /* 0xff80000088887808 */ /* 0x000fe20001000000 */
[----:B--2---:R-:W-:Y:S01]  /*5d40*/  UMOV UR18, URZ ;  /* 0x000000ff00127c82 */ /* 0x004fe20008000000 */
[----:B------:R-:W-:Y:S01]  /*5d50*/  FSEL R137, R131, 1, P2 ;  /* 0x3f80000083897808 */ /* 0x000fe20001000000 */
[----:B------:R-:W-:Y:S06]  /*5d60*/  BRA.U !UP1, `(.L_x_12) ;  /* 0x0000004109c07547 */ /* 0x000fec000b800000 */
[----:B------:R-:W-:Y:S01]  /*5d70*/  UIADD3 UR18, UPT, UPT, UR5, 0x8000, URZ ;  /* 0x0000800005127890 */ /* 0x000fe2000fffe0ff */
[----:B------:R-:W-:Y:S01]  /*5d80*/  SHF.L.U32 R139, R3, 0x7, RZ ;  /* 0x00000007038b7819 */ /* 0x000fe200000006ff */
[----:B------:R-:W-:Y:S01]  /*5d90*/  USHF.R.U32.HI UR44, URZ, 0x4, UR5 ;  /* 0x00000004ff2c7899 */ /* 0x000fe20008011605 */
[----:B------:R-:W-:Y:S01]  /*5da0*/  HFMA2 R196, -RZ, RZ, 0, 0 ;  /* 0x00000000ffc47431 */ /* 0x000fe200000001ff */
[----:B------:R-:W-:Y:S01]  /*5db0*/  USHF.R.U32.HI UR18, URZ, 0x4, UR18 ;  /* 0x00000004ff127899 */ /* 0x000fe20008011612 */
[----:B------:R-:W-:Y:S01]  /*5dc0*/  MOV R197, R136 ;  /* 0x0000008800c57202 */ /* 0x000fe20000000f00 */
[----:B------:R-:W-:Y:S01]  /*5dd0*/  USGXT.U32 UR44, UR44, 0xe ;  /* 0x0000000e2c2c789a */ /* 0x000fe20008000000 */
[----:B------:R-:W-:Y:S01]  /*5de0*/  MOV R138, R139 ;  /* 0x0000008b008a7202 */ /* 0x000fe20000000f00 */
[----:B------:R-:W-:Y:S02]  /*5df0*/  USGXT.U32 UR46, UR18, 0xe ;  /* 0x0000000e122e789a */ /* 0x000fe40008000000 */
[----:B------:R-:W-:-:S02]  /*5e00*/  ULOP3.LUT UR22, UR44, 0x1000000, URZ, 0xfc, !UPT ;  /* 0x010000002c167892 */ /* 0x000fc4000f8efcff */
[----:B------:R-:W-:Y:S02]  /*5e10*/  USHF.L.U32 UR23, UR23, 0x7, URZ ;  /* 0x0000000717177899 */ /* 0x000fe400080006ff */
[----:B------:R-:W-:Y:S02]  /*5e20*/  USHF.R.U32.HI UR48, URZ, 0x4, UR12 ;  /* 0x00000004ff307899 */ /* 0x000fe4000801160c */
[----:B------:R-:W-:Y:S02]  /*5e30*/  UIADD3 UR44, UP3, UPT, UR44, 0x1000080, URZ ;  /* 0x010000802c2c7890 */ /* 0x000fe4000ff7e0ff */
[----:B------:R-:W-:Y:S01]  /*5e40*/  UIADD3 UR42, UP2, UPT, UR46, 0x2, URZ ;  /* 0x000000022e2a7890 */ /* 0x000fe2000ff5e0ff */
[----:B------:R-:W-:Y:S01]  /*5e50*/  MOV R3, UR23 ;  /* 0x0000001700037c02 */ /* 0x000fe20008000f00 */
[----:B------:R-:W-:Y:S01]  /*5e60*/  UMOV UR17, URZ ;  /* 0x000000ff00117c82 */ /* 0x000fe20008000000 */
[----:B------:R-:W-:Y:S01]  /*5e70*/  UMOV UR16, URZ ;  /* 0x000000ff00107c82 */ /* 0x000fe20008000000 */
[----:B------:R-:W-:-:S02]  /*5e80*/  USGXT.U32 UR48, UR48, 0xe ;  /* 0x0000000e3030789a */ /* 0x000fc40008000000 */
[----:B------:R-:W-:Y:S02]  /*5e90*/  UIADD3.X UR45, UPT, UPT, UR17, 0x40004040, URZ, UP3, !UPT ;  /* 0x40004040112d7890 */ /* 0x000fe40009ffe4ff */
[----:B------:R-:W-:Y:S02]  /*5ea0*/  UIADD3.X UR43, UPT, UPT, UR16, 0x40004040, URZ, UP2, !UPT ;  /* 0x40004040102b7890 */ /* 0x000fe400097fe4ff */
[----:B------:R-:W-:Y:S02]  /*5eb0*/  UIADD3 UR40, UP3, UPT, UR44, 0x180, URZ ;  /* 0x000001802c287890 */ /* 0x000fe4000ff7e0ff */
[----:B------:R-:W-:Y:S01]  /*5ec0*/  UIADD3 UR38, UP2, UPT, UR44, 0x200, URZ ;  /* 0x000002002c267890 */ /* 0x000fe2000ff5e0ff */
[----:B------:R-:W-:Y:S01]  /*5ed0*/  UMOV UR36, 0xfffffffe ;  /* 0xfffffffe00247882 */ /* 0x000fe20000000000 */
[----:B------:R-:W-:Y:S01]  /*5ee0*/  UMOV UR37, 0x7fffbfdf ;  /* 0x7fffbfdf00257882 */ /* 0x000fe20000000000 */
[----:B------:R-:W-:Y:S01]  /*5ef0*/  UMOV UR49, URZ ;  /* 0x000000ff00317c82 */ /* 0x000fe20008000000 */
[----:B------:R-:W-:-:S02]  /*5f00*/  UISETP.NE.U32.AND UP1, UPT, UR6, URZ, UPT ;  /* 0x000000ff0600728c */ /* 0x000fc4000bf25070 */
[----:B------:R-:W-:Y:S01]  /*5f10*/  UIADD3.64 UR36, UPT, UPT, UR48, -UR36, URZ ;  /* 0x8000002430247297 */ /* 0x000fe2000fffe0ff */
[----:B------:R-:W1:Y:S01]  /*5f20*/  LDCU UR12, c[0x0][0x3a8] ;  /* 0x00007500ff0c77ac */ /* 0x000e620008000800 */
[----:B------:R-:W-:Y:S02]  /*5f30*/  UIADD3.X UR41, UPT, UPT, UR45, URZ, URZ, UP3, !UPT ;  /* 0x000000ff2d297290 */ /* 0x000fe40009ffe4ff */
[----:B------:R-:W-:Y:S02]  /*5f40*/  UIADD3.X UR39, UPT, UPT, UR45, URZ, URZ, UP2, !UPT ;  /* 0x000000ff2d277290 */ /* 0x000fe400097fe4ff */
[----:B------:R-:W-:Y:S02]  /*5f50*/  UIADD3.64 UR34, UPT, UPT, UR42, 0x2, URZ ;  /* 0x000000022a227897 */ /* 0x000fe4000fffe0ff */
[----:B------:R-:W-:Y:S02]  /*5f60*/  UIADD3.64 UR32, UPT, UPT, UR42, 0x4, URZ ;  /* 0x000000042a207897 */ /* 0x000fe4000fffe0ff */
[----:B------:R-:W-:-:S02]  /*5f70*/  UIADD3.64 UR30, UPT, UPT, UR42, 0xfe, URZ ;  /* 0x000000fe2a1e7897 */ /* 0x000fc4000fffe0ff */
[----:B------:R-:W-:Y:S02]  /*5f80*/  UIADD3.64 UR28, UPT, UPT, UR42, 0x100, URZ ;  /* 0x000001002a1c7897 */ /* 0x000fe4000fffe0ff */
[----:B------:R-:W-:Y:S02]  /*5f90*/  UIADD3.64 UR26, UPT, UPT, UR42, 0x102, URZ ;  /* 0x000001022a1a7897 */ /* 0x000fe4000fffe0ff */
[----:B------:R-:W-:Y:S01]  /*5fa0*/  UIADD3.64 UR24, UPT, UPT, UR42, 0x104, URZ ;  /* 0x000001042a187897 */ /* 0x000fe2000fffe0ff */
[----:B------:R-:W-:Y:S01]  /*5fb0*/  UMOV UR19, 0x1 ;  /* 0x0000000100137882 */ /* 0x000fe20000000000 */
[----:B------:R-:W-:Y:S01]  /*5fc0*/  UMOV UR50, URZ ;  /* 0x000000ff00327c82 */ /* 0x000fe20008000000 */
[----:B------:R-:W-:Y:S01]  /*5fd0*/  UMOV UR6, URZ ;  /* 0x000000ff00067c82 */ /* 0x000fe20008000000 */
[----:B------:R-:W-:Y:S01]  /*5fe0*/  UMOV UR49, 0x80004020 ;  /* 0x8000402000317882 */ /* 0x000fe20000000000 */
[----:B-1----:R-:W-:-:S07]  /*5ff0*/  UMOV UR47, 0x40004040 ;  /* 0x40004040002f7882 */ /* 0x002fce0000000000 */
.L_x_17:
[----:B0-----:R-:W-:-:S04]  /*6000*/  IMAD.WIDE R4, R138, 0x2, R170 ;  /* 0x000000028a047825 */ /* 0x001fc800078e02aa */
[C---:B------:R-:W-:Y:S01]  /*6010*/  IMAD.WIDE R6, R138.reuse, 0x2, R168 ;  /* 0x000000028a067825 */ /* 0x040fe200078e02a8 */
[----:B------:R0:W2:Y:S03]  /*6020*/  LDG.E.U16 R23, desc[UR20][R4.64] ;  /* 0x0000001404177981 */ /* 0x0000a6000c1e1500 */
[C---:B------:R-:W-:Y:S01]  /*6030*/  IMAD.WIDE R8, R138.reuse, 0x2, R166 ;  /* 0x000000028a087825 */ /* 0x040fe200078e02a6 */
[----:B------:R1:W3:Y:S03]  /*6040*/  LDG.E.U16 R25, desc[UR20][R6.64] ;  /* 0x0000001406197981 */ /* 0x0002e6000c1e1500 */
[C---:B------:R-:W-:Y:S01]  /*6050*/  IMAD.WIDE R10, R138.reuse, 0x2, R164 ;  /* 0x000000028a0a7825 */ /* 0x040fe200078e02a4 */
[----:B------:R4:W5:Y:S03]  /*6060*/  LDG.E.U16 R27, desc[UR20][R8.64] ;  /* 0x00000014081b7981 */ /* 0x000966000c1e1500 */
        /* <DEDUP_REMOVED lines=8> */
[----:B0-----:R-:W-:-:S02]  /*60f0*/  IMAD.WIDE R4, R138, 0x2, R154 ;  /* 0x000000028a047825 */ /* 0x001fc400078e029a */
[----:B------:R-:W5:Y:S02]  /*6100*/  LDG.E.U16 R19, desc[UR20][R18.64] ;  /* 0x0000001412137981 */ /* 0x000f64000c1e1500 */
[C---:B-1----:R-:W-:Y:S02]  /*6110*/  IMAD.WIDE R6, R138.reuse, 0x2, R152 ;  /* 0x000000028a067825 */ /* 0x042fe400078e0298 */
[----:B------:R-:W5:Y:S02]  /*6120*/  LDG.E.U16 R5, desc[UR20][R4.64] ;  /* 0x0000001404057981 */ /* 0x000f64000c1e1500 */
[C---:B------:R-:W-:Y:S02]  /*6130*/  IMAD.WIDE R20, R138.reuse, 0x2, R150 ;  /* 0x000000028a147825 */ /* 0x040fe400078e0296 */
[----:B------:R-:W5:Y:S02]  /*6140*/  LDG.E.U16 R7, desc[UR20][R6.64] ;  /* 0x0000001406077981 */ /* 0x000f64000c1e1500 */
[----:B----4-:R-:W-:-:S02]  /*6150*/  IMAD.WIDE R8, R138, 0x2, R148 ;  /* 0x000000028a087825 */ /* 0x010fc400078e0294 */
[----:B------:R-:W4:Y:S02]  /*6160*/  LDG.E.U16 R21, desc[UR20][R20.64] ;  /* 0x0000001414157981 */ /* 0x000f24000c1e1500 */
[C---:B------:R-:W-:Y:S02]  /*6170*/  IMAD.WIDE R10, R138.reuse, 0x2, R146 ;  /* 0x000000028a0a7825 */ /* 0x040fe400078e0292 */
[----:B------:R-:W4:Y:S02]  /*6180*/  LDG.E.U16 R9, desc[UR20][R8.64] ;  /* 0x0000001408097981 */ /* 0x000f24000c1e1500 */
[C---:B------:R-:W-:Y:S02]  /*6190*/  IMAD.WIDE R12, R138.reuse, 0x2, R144 ;  /* 0x000000028a0c7825 */ /* 0x040fe400078e0290 */
[----:B------:R-:W4:Y:S02]  /*61a0*/  LDG.E.U16 R11, desc[UR20][R10.64] ;  /* 0x000000140a0b7981 */ /* 0x000f24000c1e1500 */
[----:B------:R-:W-:-:S02]  /*61b0*/  IMAD.WIDE R14, R138, 0x2, R142 ;  /* 0x000000028a0e7825 */ /* 0x000fc400078e028e */
[----:B------:R-:W4:Y:S02]  /*61c0*/  LDG.E.U16 R13, desc[UR20][R12.64] ;  /* 0x000000140c0d7981 */ /* 0x000f24000c1e1500 */
[----:B------:R-:W-:Y:S02]  /*61d0*/  IMAD.WIDE R16, R138, 0x2, R140 ;  /* 0x000000028a107825 */ /* 0x000fe400078e028c */
[----:B------:R-:W4:Y:S04]  /*61e0*/  LDG.E.U16 R15, desc[UR20][R14.64] ;  /* 0x000000140e0f7981 */ /* 0x000f28000c1e1500 */
[----:B------:R-:W4:Y:S01]  /*61f0*/  LDG.E.U16 R17, desc[UR20][R16.64] ;  /* 0x0000001410117981 */ /* 0x000f22000c1e1500 */
[----:B------:R-:W-:Y:S02]  /*6200*/  UMOV UR16, 0x1 ;  /* 0x0000000100107882 */ /* 0x000fe40000000000 */
[----:B------:R-:W-:-:S04]  /*6210*/  @!UP0 UIADD3 UR16, UPT, UPT, -UR16, 0x100000, URZ ;  /* 0x0010000010108890 */ /* 0x000fc8000fffe1ff */
[----:B------:R-:W-:Y:S02]  /*6220*/  @!UP0 USHF.L.U32 UR17, UR16, 0xb, URZ ;  /* 0x0000000b10118899 */ /* 0x000fe400080006ff */
[----:B------:R-:W-:Y:S01]  /*6230*/  @!UP0 USHF.L.U32 UR16, UR16, 0x1, URZ ;  /* 0x0000000110108899 */ /* 0x000fe200080006ff */
[----:B------:R-:W-:Y:S01]  /*6240*/  VOTEU.ALL UP2, P1 ;  /* 0x0000000000ff7886 */ /* 0x000fe20000840000 */
[----:B--2---:R0:W-:Y:S04]  /*6250*/  STS.U16 [R2+UR5+0x6000], R23 ;  /* 0x0060001702007988 */ /* 0x0041e80008000405 */
[----:B---3--:R0:W-:Y:S04]  /*6260*/  STS.U16 [R2+UR5+0x6200], R25 ;  /* 0x0062001902007988 */ /* 0x0081e80008000405 */
[----:B-----5:R0:W-:Y:S04]  /*6270*/  STS.U16 [R2+UR5+0x6400], R27 ;  /* 0x0064001b02007988 */ /* 0x0201e80008000405 */
[----:B------:R0:W-:Y:S04]  /*6280*/  STS.U16 [R2+UR5+0x6600], R29 ;  /* 0x0066001d02007988 */ /* 0x0001e80008000405 */
[----:B------:R0:W-:Y:S04]  /*6290*/  STS.U16 [R2+UR5+0x6800], R31 ;  /* 0x0068001f02007988 */ /* 0x0001e80008000405 */
[----:B------:R0:W-:Y:S04]  /*62a0*/  STS.U16 [R2+UR5+0x6a00], R33 ;  /* 0x006a002102007988 */ /* 0x0001e80008000405 */
[----:B------:R0:W-:Y:S04]  /*62b0*/  STS.U16 [R2+UR5+0x6c00], R35 ;  /* 0x006c002302007988 */ /* 0x0001e80008000405 */
[----:B------:R0:W-:Y:S04]  /*62c0*/  STS.U16 [R2+UR5+0x6e00], R19 ;  /* 0x006e001302007988 */ /* 0x0001e80008000405 */
[----:B------:R0:W-:Y:S04]  /*62d0*/  STS.U16 [R2+UR5+0x7000], R5 ;  /* 0x0070000502007988 */ /* 0x0001e80008000405 */
[----:B------:R0:W-:Y:S04]  /*62e0*/  STS.U16 [R2+UR5+0x7200], R7 ;  /* 0x0072000702007988 */ /* 0x0001e80008000405 */
[----:B----4-:R0:W-:Y:S04]  /*62f0*/  STS.U16 [R2+UR5+0x7400], R21 ;  /* 0x0074001502007988 */ /* 0x0101e80008000405 */
[----:B------:R0:W-:Y:S04]  /*6300*/  STS.U16 [R2+UR5+0x7600], R9 ;  /* 0x0076000902007988 */ /* 0x0001e80008000405 */
[----:B------:R0:W-:Y:S04]  /*6310*/  STS.U16 [R2+UR5+0x7800], R11 ;  /* 0x0078000b02007988 */ /* 0x0001e80008000405 */
[----:B------:R0:W-:Y:S04]  /*6320*/  STS.U16 [R2+UR5+0x7a00], R13 ;  /* 0x007a000d02007988 */ /* 0x0001e80008000405 */
[----:B------:R0:W-:Y:S04]  /*6330*/  STS.U16 [R2+UR5+0x7c00], R15 ;  /* 0x007c000f02007988 */ /* 0x0001e80008000405 */
[----:B------:R0:W-:Y:S01]  /*6340*/  STS.U16 [R2+UR5+0x7e00], R17 ;  /* 0x007e001102007988 */ /* 0x0001e20008000405 */
[----:B------:R1:W-:Y:S06]  /*6350*/  MEMBAR.ALL.CTA ;  /* 0x0000000000007992 */ /* 0x0003ec0000008000 */
[----:B-1----:R-:W-:Y:S04]  /*6360*/  FENCE.VIEW.ASYNC.S ;  /* 0x00000000000073c6 */ /* 0x002fe80000000000 */
[----:B------:R-:W1:Y:S02]  /*6370*/  FENCE.VIEW.ASYNC.S ;  /* 0x00000000000073c6 */ /* 0x000e640000000000 */
[----:B-1----:R0:W1:Y:S02]  /*6380*/  @!UP2 SYNCS.EXCH.64 URZ, [UR5+0xa010], UR16 ;  /* 0x00a0101005ffa5b2 */ /* 0x0020640008000100 */
[----:B-1----:R-:W-:Y:S06]  /*6390*/  BAR.SYNC.DEFER_BLOCKING 0x0 ;  /* 0x0000000000007b1d */ /* 0x002fec0000010000 */
[----:B0-----:R-:W-:Y:S05]  /*63a0*/  BRA.U UP1, `(.L_x_13) ;  /* 0x0000000101547547 */ /* 0x001fea000b800000 */
[----:B------:R-:W-:Y:S02]  /*63b0*/  UIADD3 UR18, UPT, UPT, UR7, 0xc0, URZ ;  /* 0x000000c007127890 */ /* 0x000fe4000fffe0ff */
[----:B------:R-:W-:Y:S02]  /*63c0*/  UIADD3 UR51, UPT, UPT, UR7, 0xc0, URZ ;  /* 0x000000c007337890 */ /* 0x000fe4000fffe0ff */
[----:B------:R-:W-:Y:S01]  /*63d0*/  UIADD3 UR16, UPT, UPT, UR5, 0xa010, URZ ;  /* 0x0000a01005107890 */ /* 0x000fe2000fffe0ff */
[----:B------:R-:W-:Y:S01]  /*63e0*/  UMOV UR54, 0x0 ;  /* 0x0000000000367882 */ /* 0x000fe20000000000 */
[----:B------:R-:W-:Y:S01]  /*63f0*/  UMOV UR55, 0x8208490 ;  /* 0x0820849000377882 */ /* 0x000fe20000000000 */
[----:B------:R-:W-:Y:S01]  /*6400*/  UMOV UR52, UR22 ;  /* 0x0000001600347c82 */ /* 0x000fe20008000000 */
[----:B------:R-:W-:Y:S01]  /*6410*/  UMOV UR53, 0x40004040 ;  /* 0x4000404000357882 */ /* 0x000fe20000000000 */
[----:B------:R-:W-:Y:S01]  /*6420*/  UMOV UR56, 0x0 ;  /* 0x0000000000387882 */ /* 0x000fe20000000000 */
[----:B------:R-:W-:Y:S01]  /*6430*/  UMOV UR57, 0x8208490 ;  /* 0x0820849000397882 */ /* 0x000fe20000000000 */
[----:B------:R-:W-:Y:S01]  /*6440*/  UMOV UR58, 0x0 ;  /* 0x00000000003a7882 */ /* 0x000fe20000000000 */
[----:B------:R-:W-:Y:S01]  /*6450*/  UMOV UR59, 0x8208490 ;  /* 0x08208490003b7882 */ /* 0x000fe20000000000 */
[----:B------:R0:W-:Y:S01]  /*6460*/  UTCHMMA gdesc[UR52], gdesc[UR48], tmem[UR10], tmem[UR54], idesc[UR55], !UPT ;  /* 0x00ff3630340075ea */ /* 0x0001e2000f80000a */
[----:B------:R-:W-:Y:S01]  /*6470*/  UMOV UR17, URZ ;  /* 0x000000ff00117c82 */ /* 0x000fe20008000000 */
        /* <DEDUP_REMOVED lines=8> */
.L_x_13:
[----:B------:R-:W1:Y:S02]  /*6500*/  SYNCS.PHASECHK.TRANS64.TRYWAIT P2, [UR5+0xa010], RZ ;  /* 0x00a010ffff0075a7 */ /* 0x000e640008041105 */
[----:B-1----:R-:W-:Y:S05]  /*6510*/  @!P2 BRA `(.L_x_14) ;  /* 0x0000005000d0a947 */ /* 0x002fea0003800000 */
.L_x_23:
[----:B------:R-:W-:Y:S06]  /*6520*/  BAR.SYNC.DEFER_BLOCKING 0x0 ;  /* 0x0000000000007b1d */ /* 0x000fec0000010000 */
[----:B------:R-:W1:Y:S01]  /*6530*/  LDTM.x128 R4, tmem[UR11] ;  /* 0x0000000b000479ee */ /* 0x000e6200083c0000 */
[----:B------:R-:W2:Y:S01]  /*6540*/  @!P1 SYNCS.CCTL.IV [UR5+0xa010] ;  /* 0x00a01000ff0099b1 */ /* 0x000ea20008000005 */
[----:B------:R-:W-:Y:S01]  /*6550*/  NOP ;  /* 0x0000000000007918 */ /* 0x000fe20000000000 */
[----:B-1----:R-:W-:Y:S01]  /*6560*/  FMUL R136, R4, UR12 ;  /* 0x0000000c04887c20 */ /* 0x002fe20008400000 */
[----:B------:R-:W-:Y:S01]  /*6570*/  FMUL R207, R5, UR12 ;  /* 0x0000000c05cf7c20 */ /* 0x000fe20008400000 */
[----:B------:R-:W-:Y:S01]  /*6580*/  FMUL R206, R6, UR12 ;  /* 0x0000000c06ce7c20 */ /* 0x000fe20008400000 */
[----:B------:R-:W-:Y:S01]  /*6590*/  FMUL R208, R7, UR12 ;  /* 0x0000000c07d07c20 */ /* 0x000fe20008400000 */
        /* <DEDUP_REMOVED lines=185> */
[----:B------:R-:W-:-:S03]  /*7130*/  FMUL R136, R131, UR12 ;  /* 0x0000000c83887c20 */ /* 0x000fc60008400000 */
[----:B------:R-:W-:-:S04]  /*7140*/  FMNMX3 R206, R206, R207, R208, !PT ;  /* 0x000000cfcece7276 */ /* 0x000fc800078000d0 */
[----:B------:R-:W-:-:S05]  /*7150*/  FMNMX3 R136, R206, R136, R197, !PT ;  /* 0x00000088ce887276 */ /* 0x000fca00078000c5 */
[--C-:B------:R-:W-:Y:S01]  /*7160*/  FFMA R7, R7, UR12, -R136.reuse ;  /* 0x0000000c07077c23 */ /* 0x100fe20008000888 */
[--C-:B------:R-:W-:Y:S01]  /*7170*/  FFMA R5, R5, UR12, -R136.reuse ;  /* 0x0000000c05057c23 */ /* 0x100fe20008000888 */
[--C-:B------:R-:W-:Y:S01]  /*7180*/  FFMA R6, R6, UR12, -R136.reuse ;  /* 0x0000000c06067c23 */ /* 0x100fe20008000888 */
[--C-:B------:R-:W-:Y:S01]  /*7190*/  FFMA R15, R15, UR12, -R136.reuse ;  /* 0x0000000c0f0f7c23 */ /* 0x100fe20008000888 */
[----:B------:R-:W-:Y:S01]  /*71a0*/  FMUL R206, R7, 1.4426950216293334961 ;  /* 0x3fb8aa3b07ce7820 */ /* 0x000fe20000400000 */
[----:B------:R-:W-:Y:S01]  /*71b0*/  FMUL R207, R5, 1.4426950216293334961 ;  /* 0x3fb8aa3b05cf7820 */ /* 0x000fe20000400000 */
[----:B------:R-:W-:Y:S01]  /*71c0*/  FMUL R5, R6, 1.4426950216293334961 ;  /* 0x3fb8aa3b06057820 */ /* 0x000fe20000400000 */
[--C-:B------:R-:W-:Y:S01]  /*71d0*/  FFMA R11, R11, UR12, -R136.reuse ;  /* 0x0000000c0b0b7c23 */ /* 0x100fe20008000888 */
[--C-:B------:R-:W-:Y:S01]  /*71e0*/  FFMA R6, R8, UR12, -R136.reuse ;  /* 0x0000000c08067c23 */ /* 0x100fe20008000888 */
[--C-:B------:R-:W-:Y:S01]  /*71f0*/  FFMA R14, R14, UR12, -R136.reuse ;  /* 0x0000000c0e0e7c23 */ /* 0x100fe20008000888 */
[----:B------:R1:W-:Y:S01]  /*7200*/  MUFU.EX2 R8, R206 ;  /* 0x000000ce00087308 */ /* 0x0003e20000000800 */
[----:B------:R-:W-:Y:S01]  /*7210*/  FMUL R208, R11, 1.4426950216293334961 ;  /* 0x3fb8aa3b0bd07820 */ /* 0x000fe20000400000 */
[--C-:B------:R-:W-:Y:S01]  /*7220*/  FFMA R18, R18, UR12, -R136.reuse ;  /* 0x0000000c12127c23 */ /* 0x100fe20008000888 */
[--C-:B------:R-:W-:Y:S01]  /*7230*/  FFMA R21, R21, UR12, -R136.reuse ;  /* 0x0000000c15157c23 */ /* 0x100fe20008000888 */
[----:B------:R-:W-:Y:S01]  /*7240*/  FMUL R11, R14, 1.4426950216293334961 ;  /* 0x3fb8aa3b0e0b7820 */ /* 0x000fe20000400000 */
[--C-:B------:R-:W-:Y:S01]  /*7250*/  FFMA R19, R19, UR12, -R136.reuse ;  /* 0x0000000c13137c23 */ /* 0x100fe20008000888 */
[--C-:B------:R-:W-:Y:S01]  /*7260*/  FFMA R14, R16, UR12, -R136.reuse ;  /* 0x0000000c100e7c23 */ /* 0x100fe20008000888 */
[--C-:B------:R-:W-:Y:S01]  /*7270*/  FFMA R20, R20, UR12, -R136.reuse ;  /* 0x0000000c14147c23 */ /* 0x100fe20008000888 */
[--C-:B------:R-:W-:Y:S01]  /*7280*/  FFMA R24, R24, UR12, -R136.reuse ;  /* 0x0000000c18187c23 */ /* 0x100fe20008000888 */
[----:B-1----:R-:W-:Y:S01]  /*7290*/  FMUL R206, R15, 1.4426950216293334961 ;  /* 0x3fb8aa3b0fce7820 */ /* 0x002fe20000400000 */
        /* <DEDUP_REMOVED lines=9> */
[----:B------:R-:W-:Y:S01]  /*7330*/  FMUL R4, R4, 1.4426950216293334961 ;  /* 0x3fb8aa3b04047820 */ /* 0x000fe20000400000 */
[--C-:B------:R-:W-:Y:S01]  /*7340*/  FFMA R30, R30, UR12, -R136.reuse ;  /* 0x0000000c1e1e7c23 */ /* 0x100fe20008000888 */
[--C-:B------:R-:W-:Y:S01]  /*7350*/  FFMA R35, R35, UR12, -R136.reuse ;  /* 0x0000000c23237c23 */ /* 0x100fe20008000888 */
[----:B-1----:R-:W-:Y:S01]  /*7360*/  FMUL R206, R21, 1.4426950216293334961 ;  /* 0x3fb8aa3b15ce7820 */ /* 0x002fe20000400000 */
[----:B------:R-:W-:Y:S01]  /*7370*/  FMUL R21, R24, 1.4426950216293334961 ;  /* 0x3fb8aa3b18157820 */ /* 0x000fe20000400000 */
[----:B------:R-:W-:Y:S01]  /*7380*/  FMUL R24, R25, 1.4426950216293334961 ;  /* 0x3fb8aa3b19187820 */ /* 0x000fe20000400000 */
[----:B------:R-:W-:Y:S01]  /*7390*/  FMUL R25, R26, 1.4426950216293334961 ;  /* 0x3fb8aa3b1a197820 */ /* 0x000fe20000400000 */
[----:B------:R1:W-:Y:S01]  /*73a0*/  MUFU.EX2 R22, R206 ;  /* 0x000000ce00167308 */ /* 0x0003e20000000800 */
[--C-:B------:R-:W-:Y:S01]  /*73b0*/  FFMA R31, R31, UR12, -R136.reuse ;  /* 0x0000000c1f1f7c23 */ /* 0x100fe20008000888 */
[--C-:B------:R-:W-:Y:S01]  /*73c0*/  FFMA R38, R38, UR12, -R136.reuse ;  /* 0x0000000c26267c23 */ /* 0x100fe20008000888 */
[--C-:B------:R-:W-:Y:S01]  /*73d0*/  FFMA R26, R28, UR12, -R136.reuse ;  /* 0x0000000c1c1a7c23 */ /* 0x100fe20008000888 */
[--C-:B------:R-:W-:Y:S01]  /*73e0*/  FFMA R32, R32, UR12, -R136.reuse ;  /* 0x0000000c20207c23 */ /* 0x100fe20008000888 */
[--C-:B------:R-:W-:Y:S01]  /*73f0*/  FFMA R39, R39, UR12, -R136.reuse ;  /* 0x0000000c27277c23 */ /* 0x100fe20008000888 */
[--C-:B------:R-:W-:Y:S01]  /*7400*/  FFMA R33, R33, UR12, -R136.reuse ;  /* 0x0000000c21217c23 */ /* 0x100fe20008000888 */
[--C-:B------:R-:W-:Y:S01]  /*7410*/  FFMA R40, R40, UR12, -R136.reuse ;  /* 0x0000000c28287c23 */ /* 0x100fe20008000888 */
[--C-:B------:R-:W-:Y:S01]  /*7420*/  FFMA R34, R34, UR12, -R136.reuse ;  /* 0x0000000c22227c23 */ /* 0x100fe20008000888 */
[----:B-1----:R-:W-:Y:S01]  /*7430*/  FMUL R206, R27, 1.4426950216293334961 ;  /* 0x3fb8aa3b1bce7820 */ /* 0x002fe20000400000 */
[----:B------:R-:W-:Y:S01]  /*7440*/  FMUL R27, R30, 1.4426950216293334961 ;  /* 0x3fb8aa3b1e1b7820 */ /* 0x000fe20000400000 */
[--C-:B------:R-:W-:Y:S01]  /*7450*/  FFMA R41, R41, UR12, -R136.reuse ;  /* 0x0000000c29297c23 */ /* 0x100fe20008000888 */
[----:B------:R-:W-:Y:S01]  /*7460*/  FMUL R30, R31, 1.4426950216293334961 ;  /* 0x3fb8aa3b1f1e7820 */ /* 0x000fe20000400000 */
[----:B------:R1:W-:Y:S01]  /*7470*/  MUFU.EX2 R28, R206 ;  /* 0x000000ce001c7308 */ /* 0x0003e20000000800 */
[--C-:B------:R-:W-:Y:S01]  /*7480*/  FFMA R42, R42, UR12, -R136.reuse ;  /* 0x0000000c2a2a7c23 */ /* 0x100fe20008000888 */
[----:B------:R-:W-:Y:S01]  /*7490*/  FMUL R31, R32, 1.4426950216293334961 ;  /* 0x3fb8aa3b201f7820 */ /* 0x000fe20000400000 */
[--C-:B------:R-:W-:Y:S01]  /*74a0*/  FFMA R43, R43, UR12, -R136.reuse ;  /* 0x0000000c2b2b7c23 */ /* 0x100fe20008000888 */
[----:B------:R-:W-:Y:S01]  /*74b0*/  FMUL R32, R33, 1.4426950216293334961 ;  /* 0x3fb8aa3b21207820 */ /* 0x000fe20000400000 */
[--C-:B------:R-:W-:Y:S01]  /*74c0*/  FFMA R44, R44, UR12, -R136.reuse ;  /* 0x0000000c2c2c7c23 */ /* 0x100fe20008000888 */
[--C-:B------:R-:W-:Y:S01]  /*74d0*/  FFMA R47, R47, UR12, -R136.reuse ;  /* 0x0000000c2f2f7c23 */ /* 0x100fe20008000888 */
[----:B------:R-:W-:Y:S01]  /*74e0*/  FMUL R33, R34, 1.4426950216293334961 ;  /* 0x3fb8aa3b22217820 */ /* 0x000fe20000400000 */
[----:B------:R-:W-:Y:S01]  /*74f0*/  MUFU.EX2 R4, R4 ;  /* 0x0000000400047308 */ /* 0x000fe20000000800 */
[----:B-1----:R-:W-:Y:S01]  /*7500*/  FMUL R206, R35, 1.4426950216293334961 ;  /* 0x3fb8aa3b23ce7820 */ /* 0x002fe20000400000 */
[----:B------:R-:W-:Y:S01]  /*7510*/  FMUL R35, R38, 1.4426950216293334961 ;  /* 0x3fb8aa3b26237820 */ /* 0x000fe20000400000 */
[----:B------:R-:W-:Y:S01]  /*7520*/  FMUL R38, R39, 1.4426950216293334961 ;  /* 0x3fb8aa3b27267820 */ /* 0x000fe20000400000 */
[----:B------:R-:W-:Y:S01]  /*7530*/  FMUL R39, R40, 1.4426950216293334961 ;  /* 0x3fb8aa3b28277820 */ /* 0x000fe20000400000 */
[----:B------:R-:W-:Y:S01]  /*7540*/  FMUL R40, R41, 1.4426950216293334961 ;  /* 0x3fb8aa3b29287820 */ /* 0x000fe20000400000 */
[--C-:B------:R-:W-:Y:S01]  /*7550*/  FFMA R45, R45, UR12, -R136.reuse ;  /* 0x0000000c2d2d7c23 */ /* 0x100fe20008000888 */
[--C-:B------:R-:W-:Y:S01]  /*7560*/  FFMA R34, R36, UR12, -R136.reuse ;  /* 0x0000000c24227c23 */ /* 0x100fe20008000888 */
[----:B------:R-:W1:Y:S01]  /*7570*/  MUFU.EX2 R207, R207 ;  /* 0x000000cf00cf7308 */ /* 0x000e620000000800 */
[----:B------:R-:W-:Y:S01]  /*7580*/  FMUL R41, R42, 1.4426950216293334961 ;  /* 0x3fb8aa3b2a297820 */ /* 0x000fe20000400000 */
[--C-:B------:R-:W-:Y:S01]  /*7590*/  FFMA R46, R46, UR12, -R136.reuse ;  /* 0x0000000c2e2e7c23 */ /* 0x100fe20008000888 */
[----:B------:R-:W-:Y:S01]  /*75a0*/  FMUL R42, R43, 1.4426950216293334961 ;  /* 0x3fb8aa3b2b2a7820 */ /* 0x000fe20000400000 */
[----:B------:R-:W-:Y:S01]  /*75b0*/  FMUL R43, R44, 1.4426950216293334961 ;  /* 0x3fb8aa3b2c2b7820 */ /* 0x000fe20000400000 */
[----:B------:R-:W-:Y:S01]  /*75c0*/  FMUL R6, R6, 1.4426950216293334961 ;  /* 0x3fb8aa3b06067820 */ /* 0x000fe20000400000 */
[--C-:B------:R-:W-:Y:S01]  /*75d0*/  FFMA R9, R9, UR12, -R136.reuse ;  /* 0x0000000c09097c23 */ /* 0x100fe20008000888 */
[----:B------:R-:W-:Y:S01]  /*75e0*/  FMUL R44, R45, 1.4426950216293334961 ;  /* 0x3fb8aa3b2d2c7820 */ /* 0x000fe20000400000 */
[----:B------:R-:W3:Y:S01]  /*75f0*/  MUFU.EX2 R5, R5 ;  /* 0x0000000500057308 */ /* 0x000ee20000000800 */
[--C-:B------:R-:W-:Y:S01]  /*7600*/  FFMA R50, R50, UR12, -R136.reuse ;  /* 0x0000000c32327c23 */ /* 0x100fe20008000888 */
        /* <DEDUP_REMOVED lines=8> */
[--C-:B------:R-:W-:Y:S01]  /*7690*/  FFMA R57, R57, UR12, -R136.reuse ;  /* 0x0000000c39397c23 */ /* 0x100fe20008000888 */
[----:B------:R-:W-:Y:S01]  /*76a0*/  FMUL R9, R10, 1.4426950216293334961 ;  /* 0x3fb8aa3b0a097820 */ /* 0x000fe20000400000 */
[--C-:B------:R-:W-:Y:S01]  /*76b0*/  FFMA R65, R65, UR12, -R136.reuse ;  /* 0x0000000c41417c23 */ /* 0x100fe20008000888 */
[--C-:B------:R-:W-:Y:S01]  /*76c0*/  FFMA R10, R12, UR12, -R136.reuse ;  /* 0x0000000c0c0a7c23 */ /* 0x100fe20008000888 */
[--C-:B------:R-:W-:Y:S01]  /*76d0*/  FFMA R68, R68, UR12, -R136.reuse ;  /* 0x0000000c44447c23 */ /* 0x100fe20008000888 */
[--C-:B------:R-:W-:Y:S01]  /*76e0*/  FFMA R69, R69, UR12, -R136.reuse ;  /* 0x0000000c45457c23 */ /* 0x100fe20008000888 */
[----:B------:R-:W5:Y:S01]  /*76f0*/  MUFU.EX2 R6, R6 ;  /* 0x0000000600067308 */ /* 0x000f620000000800 */
[----:B----4-:R-:W-:Y:S01]  /*7700*/  FMUL R206, R47, 1.4426950216293334961 ;  /* 0x3fb8aa3b2fce7820 */ /* 0x010fe20000400000 */
[----:B------:R-:W-:Y:S01]  /*7710*/  FMUL R47, R50, 1.4426950216293334961 ;  /* 0x3fb8aa3b322f7820 */ /* 0x000fe20000400000 */
[----:B------:R-:W-:Y:S01]  /*7720*/  FMUL R50, R51, 1.4426950216293334961 ;  /* 0x3fb8aa3b33327820 */ /* 0x000fe20000400000 */
[----:B------:R-:W-:Y:S01]  /*7730*/  FMUL R51, R52, 1.4426950216293334961 ;  /* 0x3fb8aa3b34337820 */ /* 0x000fe20000400000 */
[--C-:B------:R-:W-:Y:S01]  /*7740*/  FFMA R52, R54, UR12, -R136.reuse ;  /* 0x0000000c36347c23 */ /* 0x100fe20008000888 */
[--C-:B------:R-:W-:Y:S01]  /*7750*/  FFMA R56, R56, UR12, -R136.reuse ;  /* 0x0000000c38387c23 */ /* 0x100fe20008000888 */
[----:B------:R-:W-:Y:S01]  /*7760*/  FMUL R69, R69, 1.4426950216293334961 ;  /* 0x3fb8aa3b45457820 */ /* 0x000fe20000400000 */
[----:B------:R4:W-:Y:S01]  /*7770*/  MUFU.EX2 R48, R206 ;  /* 0x000000ce00307308 */ /* 0x0009e20000000800 */
[----:B------:R-:W-:Y:S01]  /*7780*/  FMUL R10, R10, 1.4426950216293334961 ;  /* 0x3fb8aa3b0a0a7820 */ /* 0x000fe20000400000 */
[--C-:B------:R-:W-:Y:S01]  /*7790*/  FFMA R13, R13, UR12, -R136.reuse ;  /* 0x0000000c0d0d7c23 */ /* 0x100fe20008000888 */
[----:B------:R-:W-:Y:S01]  /*77a0*/  FMUL R14, R14, 1.4426950216293334961 ;  /* 0x3fb8aa3b0e0e7820 */ /* 0x000fe20000400000 */
[--C-:B------:R-:W-:Y:S01]  /*77b0*/  FFMA R17, R17, UR12, -R136.reuse ;  /* 0x0000000c11117c23 */ /* 0x100fe20008000888 */
[--C-:B------:R-:W-:Y:S01]  /*77c0*/  FFMA R71, R71, UR12, -R136.reuse ;  /* 0x0000000c47477c23 */ /* 0x100fe20008000888 */
[----:B------:R-:W-:Y:S01]  /*77d0*/  FMUL R13, R13, 1.4426950216293334961 ;  /* 0x3fb8aa3b0d0d7820 */ /* 0x000fe20000400000 */
[----:B------:R-:W-:Y:S01]  /*77e0*/  FMUL R20, R20, 1.4426950216293334961 ;  /* 0x3fb8aa3b14147820 */ /* 0x000fe20000400000 */
[----:B------:R0:W-:Y:S01]  /*77f0*/  MUFU.EX2 R12, R208 ;  /* 0x000000d0000c7308 */ /* 0x0001e20000000800 */
[----:B----4-:R-:W-:Y:S01]  /*7800*/  FMUL R206, R53, 1.4426950216293334961 ;  /* 0x3fb8aa3b35ce7820 */ /* 0x010fe20000400000 */
[----:B------:R-:W-:Y:S01]  /*7810*/  FMUL R53, R56, 1.4426950216293334961 ;  /* 0x3fb8aa3b38357820 */ /* 0x000fe20000400000 */
[--C-:B------:R-:W-:Y:S01]  /*7820*/  FFMA R56, R58, UR12, -R136.reuse ;  /* 0x0000000c3a387c23 */ /* 0x100fe20008000888 */
[----:B------:R-:W-:Y:S01]  /*7830*/  FMUL R17, R17, 1.4426950216293334961 ;  /* 0x3fb8aa3b11117820 */ /* 0x000fe20000400000 */
[----:B------:R-:W-:Y:S01]  /*7840*/  FMUL R71, R71, 1.4426950216293334961 ;  /* 0x3fb8aa3b47477820 */ /* 0x000fe20000400000 */
[--C-:B------:R-:W-:Y:S01]  /*7850*/  FFMA R23, R23, UR12, -R136.reuse ;  /* 0x0000000c17177c23 */ /* 0x100fe20008000888 */
[--C-:B------:R-:W-:Y:S01]  /*7860*/  FFMA R60, R60, UR12, -R136.reuse ;  /* 0x0000000c3c3c7c23 */ /* 0x100fe20008000888 */
[----:B------:R4:W-:Y:S01]  /*7870*/  MUFU.EX2 R54, R206 ;  /* 0x000000ce00367308 */ /* 0x0009e20000000800 */
[----:B0-----:R-:W-:Y:S01]  /*7880*/  FMUL R208, R57, 1.4426950216293334961 ;  /* 0x3fb8aa3b39d07820 */ /* 0x001fe20000400000 */
[----:B------:R-:W-:Y:S01]  /*7890*/  FMUL R23, R23, 1.4426950216293334961 ;  /* 0x3fb8aa3b17177820 */ /* 0x000fe20000400000 */
[--C-:B------:R-:W-:Y:S01]  /*78a0*/  FFMA R61, R61, UR12, -R136.reuse ;  /* 0x0000000c3d3d7c23 */ /* 0x100fe20008000888 */
[--C-:B------:R-:W-:Y:S01]  /*78b0*/  FFMA R62, R62, UR12, -R136.reuse ;  /* 0x0000000c3e3e7c23 */ /* 0x100fe20008000888 */
[--C-:B------:R-:W-:Y:S01]  /*78c0*/  FFMA R63, R63, UR12, -R136.reuse ;  /* 0x0000000c3f3f7c23 */ /* 0x100fe20008000888 */
[----:B------:R-:W-:Y:S01]  /*78d0*/  FMUL R57, R60, 1.4426950216293334961 ;  /* 0x3fb8aa3b3c397820 */ /* 0x000fe20000400000 */
[--C-:B------:R-:W-:Y:S01]  /*78e0*/  FFMA R64, R64, UR12, -R136.reuse ;  /* 0x0000000c40407c23 */ /* 0x100fe20008000888 */
[----:B------:R-:W0:Y:S01]  /*78f0*/  MUFU.EX2 R7, R7 ;  /* 0x0000000700077308 */ /* 0x000e220000000800 */
[----:B----4-:R-:W-:Y:S01]  /*7900*/  FMUL R206, R65, 1.4426950216293334961 ;  /* 0x3fb8aa3b41ce7820 */ /* 0x010fe20000400000 */
[----:B------:R-:W-:Y:S01]  /*7910*/  FMUL R65, R68, 1.4426950216293334961 ;  /* 0x3fb8aa3b44417820 */ /* 0x000fe20000400000 */
[----:B-1----:R-:W-:Y:S01]  /*7920*/  FADD R68, R4, R207 ;  /* 0x000000cf04447221 */ /* 0x002fe20000000000 */
[----:B------:R-:W-:Y:S01]  /*7930*/  FMUL R60, R61, 1.4426950216293334961 ;  /* 0x3fb8aa3b3d3c7820 */ /* 0x000fe20000400000 */
[----:B------:R-:W-:Y:S01]  /*7940*/  FMUL R61, R62, 1.4426950216293334961 ;  /* 0x3fb8aa3b3e3d7820 */ /* 0x000fe20000400000 */
[----:B------:R-:W-:Y:S01]  /*7950*/  FMUL R62, R63, 1.4426950216293334961 ;  /* 0x3fb8aa3b3f3e7820 */ /* 0x000fe20000400000 */
[----:B------:R-:W-:Y:S01]  /*7960*/  FMUL R63, R64, 1.4426950216293334961 ;  /* 0x3fb8aa3b403f7820 */ /* 0x000fe20000400000 */
        /* <DEDUP_REMOVED lines=8> */
[----:B------:R-:W1:Y:S01]  /*79f0*/  MUFU.EX2 R9, R9 ;  /* 0x0000000900097308 */ /* 0x000e620000000800 */
[--C-:B------:R-:W-:Y:S01]  /*7a00*/  FFMA R67, R67, UR12, -R136.reuse ;  /* 0x0000000c43437c23 */ /* 0x100fe20008000888 */
[--C-:B------:R-:W-:Y:S01]  /*7a10*/  FFMA R88, R88, UR12, -R136.reuse ;  /* 0x0000000c58587c23 */ /* 0x100fe20008000888 */
[--C-:B------:R-:W-:Y:S01]  /*7a20*/  FFMA R72, R72, UR12, -R136.reuse ;  /* 0x0000000c48487c23 */ /* 0x100fe20008000888 */
[--C-:B------:R-:W-:Y:S01]  /*7a30*/  FFMA R74, R74, UR12, -R136.reuse ;  /* 0x0000000c4a4a7c23 */ /* 0x100fe20008000888 */
[--C-:B------:R-:W-:Y:S01]  /*7a40*/  FFMA R75, R75, UR12, -R136.reuse ;  /* 0x0000000c4b4b7c23 */ /* 0x100fe20008000888 */
[--C-:B------:R-:W-:Y:S01]  /*7a50*/  FFMA R76, R76, UR12, -R136.reuse ;  /* 0x0000000c4c4c7c23 */ /* 0x100fe20008000888 */
[--C-:B------:R-:W-:Y:S01]  /*7a60*/  FFMA R77, R77, UR12, -R136.reuse ;  /* 0x0000000c4d4d7c23 */ /* 0x100fe20008000888 */
        /* <DEDUP_REMOVED lines=9> */
[----:B---3--:R-:W-:Y:S01]  /*7b00*/  FADD R69, R5, R68 ;  /* 0x0000004405457221 */ /* 0x008fe20000000000 */
[--C-:B------:R-:W-:Y:S01]  /*7b10*/  FFMA R85, R85, UR12, -R136.reuse ;  /* 0x0000000c55557c23 */ /* 0x100fe20008000888 */
[----:B------:R-:W-:Y:S01]  /*7b20*/  FFMA R86, R86, UR12, -R136 ;  /* 0x0000000c56567c23 */ /* 0x000fe20008000888 */
[----:B------:R-:W-:Y:S01]  /*7b30*/  FMUL R225, R87, 1.4426950216293334961 ;  /* 0x3fb8aa3b57e17820 */ /* 0x000fe20000400000 */
[----:B------:R-:W-:Y:S01]  /*7b40*/  FADD R69, R8, R69 ;  /* 0x0000004508457221 */ /* 0x000fe20000000000 */
[----:B------:R-:W-:Y:S01]  /*7b50*/  FMUL R26, R26, 1.4426950216293334961 ;  /* 0x3fb8aa3b1a1a7820 */ /* 0x000fe20000400000 */
[----:B------:R-:W-:Y:S01]  /*7b60*/  FMUL R29, R29, 1.4426950216293334961 ;  /* 0x3fb8aa3b1d1d7820 */ /* 0x000fe20000400000 */
[----:B------:R-:W3:Y:S01]  /*7b70*/  MUFU.EX2 R13, R13 ;  /* 0x0000000d000d7308 */ /* 0x000ee20000000800 */
[----:B-----5:R-:W-:Y:S01]  /*7b80*/  FADD R68, R6, R69 ;  /* 0x0000004506447221 */ /* 0x020fe20000000000 */
[----:B------:R-:W-:Y:S01]  /*7b90*/  FMUL R34, R34, 1.4426950216293334961 ;  /* 0x3fb8aa3b22227820 */ /* 0x000fe20000400000 */
[----:B------:R-:W-:Y:S01]  /*7ba0*/  FMUL R37, R37, 1.4426950216293334961 ;  /* 0x3fb8aa3b25257820 */ /* 0x000fe20000400000 */
[----:B------:R-:W-:Y:S01]  /*7bb0*/  FMUL R46, R46, 1.4426950216293334961 ;  /* 0x3fb8aa3b2e2e7820 */ /* 0x000fe20000400000 */
[----:B0-----:R-:W-:Y:S01]  /*7bc0*/  FADD R68, R7, R68 ;  /* 0x0000004407447221 */ /* 0x001fe20000000000 */
[----:B------:R-:W-:Y:S01]  /*7bd0*/  FMUL R49, R49, 1.4426950216293334961 ;  /* 0x3fb8aa3b31317820 */ /* 0x000fe20000400000 */
[----:B------:R-:W-:Y:S01]  /*7be0*/  FMUL R52, R52, 1.4426950216293334961 ;  /* 0x3fb8aa3b34347820 */ /* 0x000fe20000400000 */
[----:B------:R-:W0:Y:S01]  /*7bf0*/  MUFU.EX2 R11, R11 ;  /* 0x0000000b000b7308 */ /* 0x000e220000000800 */
[----:B-1----:R-:W-:Y:S01]  /*7c00*/  FADD R69, R9, R68 ;  /* 0x0000004409457221 */ /* 0x002fe20000000000 */
[----:B------:R-:W-:Y:S01]  /*7c10*/  FMUL R55, R55, 1.4426950216293334961 ;  /* 0x3fb8aa3b37377820 */ /* 0x000fe20000400000 */
[----:B------:R-:W-:Y:S01]  /*7c20*/  FMUL R56, R56, 1.4426950216293334961 ;  /* 0x3fb8aa3b38387820 */ /* 0x000fe20000400000 */
[----:B------:R-:W-:Y:S01]  /*7c30*/  FMUL R59, R59, 1.4426950216293334961 ;  /* 0x3fb8aa3b3b3b7820 */ /* 0x000fe20000400000 */
[----:B------:R-:W-:Y:S01]  /*7c40*/  FADD R69, R12, R69 ;  /* 0x000000450c457221 */ /* 0x000fe20000000000 */
[----:B------:R-:W-:Y:S01]  /*7c50*/  FMUL R64, R64, 1.4426950216293334961 ;  /* 0x3fb8aa3b40407820 */ /* 0x000fe20000400000 */
[----:B------:R-:W-:Y:S01]  /*7c60*/  FMUL R67, R67, 1.4426950216293334961 ;  /* 0x3fb8aa3b43437820 */ /* 0x000fe20000400000 */
[----:B------:R-:W1:Y:S01]  /*7c70*/  MUFU.EX2 R14, R14 ;  /* 0x0000000e000e7308 */ /* 0x000e620000000800 */
[----:B----4-:R-:W-:Y:S01]  /*7c80*/  FADD R68, R10, R69 ;  /* 0x000000450a447221 */ /* 0x010fe20000000000 */
[----:B------:R-:W-:Y:S01]  /*7c90*/  FMUL R87, R88, 1.4426950216293334961 ;  /* 0x3fb8aa3b58577820 */ /* 0x000fe20000400000 */
[----:B------:R-:W-:Y:S01]  /*7ca0*/  FMUL R72, R72, 1.4426950216293334961 ;  /* 0x3fb8aa3b48487820 */ /* 0x000fe20000400000 */
[----:B------:R-:W-:Y:S01]  /*7cb0*/  FMUL R74, R74, 1.4426950216293334961 ;  /* 0x3fb8aa3b4a4a7820 */ /* 0x000fe20000400000 */
[----:B---3--:R-:W-:Y:S01]  /*7cc0*/  FADD R68, R13, R68 ;  /* 0x000000440d447221 */ /* 0x008fe20000000000 */
[----:B------:R-:W-:Y:S01]  /*7cd0*/  FMUL R75, R75, 1.4426950216293334961 ;  /* 0x3fb8aa3b4b4b7820 */ /* 0x000fe20000400000 */
[----:B------:R-:W-:Y:S01]  /*7ce0*/  FMUL R76, R76, 1.4426950216293334961 ;  /* 0x3fb8aa3b4c4c7820 */ /* 0x000fe20000400000 */
[----:B------:R-:W3:Y:S01]  /*7cf0*/  MUFU.EX2 R17, R17 ;  /* 0x0000001100117308 */ /* 0x000ee20000000800 */
[----:B0-----:R-:W-:Y:S01]  /*7d00*/  FADD R69, R11, R68 ;  /* 0x000000440b457221 */ /* 0x001fe20000000000 */
[----:B------:R-:W-:Y:S01]  /*7d10*/  FMUL R77, R77, 1.4426950216293334961 ;  /* 0x3fb8aa3b4d4d7820 */ /* 0x000fe20000400000 */
[----:B------:R-:W-:Y:S01]  /*7d20*/  FMUL R78, R78, 1.4426950216293334961 ;  /* 0x3fb8aa3b4e4e7820 */ /* 0x000fe20000400000 */
[----:B------:R-:W-:Y:S01]  /*7d30*/  FMUL R79, R79, 1.4426950216293334961 ;  /* 0x3fb8aa3b4f4f7820 */ /* 0x000fe20000400000 */
[----:B------:R-:W-:Y:S01]  /*7d40*/  FADD R69, R16, R69 ;  /* 0x0000004510457221 */ /* 0x000fe20000000000 */
[----:B------:R-:W-:Y:S01]  /*7d50*/  FMUL R80, R80, 1.4426950216293334961 ;  /* 0x3fb8aa3b50507820 */ /* 0x000fe20000400000 */
[----:B------:R-:W-:Y:S01]  /*7d60*/  FMUL R81, R81, 1.4426950216293334961 ;  /* 0x3fb8aa3b51517820 */ /* 0x000fe20000400000 */
[----:B------:R-:W0:Y:S01]  /*7d70*/  MUFU.EX2 R15, R15 ;  /* 0x0000000f000f7308 */ /* 0x000e220000000800 */
[----:B-1----:R-:W-:Y:S01]  /*7d80*/  FADD R68, R14, R69 ;  /* 0x000000450e447221 */ /* 0x002fe20000000000 */
[----:B------:R-:W-:Y:S01]  /*7d90*/  FMUL R82, R82, 1.4426950216293334961 ;  /* 0x3fb8aa3b52527820 */ /* 0x000fe20000400000 */
[----:B------:R-:W-:Y:S01]  /*7da0*/  FMUL R83, R83, 1.4426950216293334961 ;  /* 0x3fb8aa3b53537820 */ /* 0x000fe20000400000 */
[----:B------:R-:W-:Y:S01]  /*7db0*/  FMUL R84, R84, 1.4426950216293334961 ;  /* 0x3fb8aa3b54547820 */ /* 0x000fe20000400000 */
[----:B------:R-:W-:Y:S01]  /*7dc0*/  FMUL R85, R85, 1.4426950216293334961 ;  /* 0x3fb8aa3b55557820 */ /* 0x000fe20000400000 */
[----:B------:R-:W-:Y:S01]  /*7dd0*/  FMUL R86, R86, 1.4426950216293334961 ;  /* 0x3fb8aa3b56567820 */ /* 0x000fe20000400000 */
[----:B------:R-:W-:Y:S01]  /*7de0*/  FFMA R70, R70, UR12, -R136 ;  /* 0x0000000c46467c23 */ /* 0x000fe20008000888 */
[----:B------:R1:W-:Y:S01]  /*7df0*/  MUFU.EX2 R211, R71 ;  /* 0x0000004700d37308 */ /* 0x0003e20000000800 */
[----:B---3--:R-:W-:Y:S01]  /*7e00*/  FADD R68, R17, R68 ;  /* 0x0000004411447221 */ /* 0x008fe20000000000 */
[--C-:B------:R-:W-:Y:S01]  /*7e10*/  FFMA R73, R73, UR12, -R136.reuse ;  /* 0x0000000c49497c23 */ /* 0x100fe20008000888 */
[----:B------:R-:W-:Y:S01]  /*7e20*/  FMUL R70, R70, 1.4426950216293334961 ;  /* 0x3fb8aa3b46467820 */ /* 0x000fe20000400000 */
[----:B------:R-:W-:-:S02]  /*7e30*/  FFMA R89, R89, UR12, -R136 ;  /* 0x0000000c59597c23 */ /* 0x000fc40008000888 */
[----:B------:R-:W-:Y:S02]  /*7e40*/  FMUL R73, R73, 1.4426950216293334961 ;  /* 0x3fb8aa3b49497820 */ /* 0x000fe40000400000 */
[----:B------:R-:W3:Y:S01]  /*7e50*/  MUFU.EX2 R18, R18 ;  /* 0x0000001200127308 */ /* 0x000ee20000000800 */
[----:B-1----:R-:W-:Y:S01]  /*7e60*/  SHF.L.U32 R71, R196, 0x1f, RZ ;  /* 0x0000001fc4477819 */ /* 0x002fe200000006ff */
[----:B0-----:R-:W-:-:S03]  /*7e70*/  FADD R69, R15, R68 ;  /* 0x000000440f457221 */ /* 0x001fc60000000000 */
[----:B--2---:R-:W0:Y:S03]  /*7e80*/  SYNCS.PHASECHK.TRANS64.TRYWAIT P2, [UR8], R71 ;  /* 0x00000047ff0075a7 */ /* 0x004e260008041108 */
[----:B------:R-:W1:Y:S08]  /*7e90*/  MUFU.EX2 R19, R19 ;  /* 0x0000001300137308 */ /* 0x000e700000000800 */
[----:B------:R-:W2:Y:S01]  /*7ea0*/  MUFU.EX2 R20, R20 ;  /* 0x0000001400147308 */ /* 0x000ea20000000800 */
[----:B---3--:R-:W-:-:S07]  /*7eb0*/  FADD R68, R18, R69 ;  /* 0x0000004512447221 */ /* 0x008fce0000000000 */
[----:B------:R-:W3:Y:S01]  /*7ec0*/  MUFU.EX2 R23, R23 ;  /* 0x0000001700177308 */ /* 0x000ee20000000800 */
[----:B-1----:R-:W-:-:S04]  /*7ed0*/  FADD R69, R19, R68 ;  /* 0x0000004413457221 */ /* 0x002fc80000000000 */
[----:B------:R-:W-:-:S03]  /*7ee0*/  FADD R69, R22, R69 ;  /* 0x0000004516457221 */ /* 0x000fc60000000000 */
[----:B------:R-:W1:Y:S01]  /*7ef0*/  MUFU.EX2 R21, R21 ;  /* 0x0000001500157308 */ /* 0x000e620000000800 */
[----:B--2---:R-:W-:-:S07]  /*7f00*/  FADD R68, R20, R69 ;  /* 0x0000004514447221 */ /* 0x004fce0000000000 */
[----:B------:R-:W2:Y:S01]  /*7f10*/  MUFU.EX2 R24, R24 ;  /* 0x0000001800187308 */ /* 0x000ea20000000800 */
[----:B---3--:R-:W-:-:S07]  /*7f20*/  FADD R68, R23, R68 ;  /* 0x0000004417447221 */ /* 0x008fce0000000000 */
[----:B------:R-:W3:Y:S01]  /*7f30*/  MUFU.EX2 R25, R25 ;  /* 0x0000001900197308 */ /* 0x000ee20000000800 */
[----:B-1----:R-:W-:-:S07]  /*7f40*/  FADD R69, R21, R68 ;  /* 0x0000004415457221 */ /* 0x002fce0000000000 */
[----:B------:R-:W1:Y:S08]  /*7f50*/  MUFU.EX2 R26, R26 ;  /* 0x0000001a001a7308 */ /* 0x000e700000000800 */
[----:B------:R-:W4:Y:S08]  /*7f60*/  MUFU.EX2 R29, R29 ;  /* 0x0000001d001d7308 */ /* 0x000f300000000800 */
[----:B------:R-:W0:Y:S08]  /*7f70*/  MUFU.EX2 R27, R27 ;  /* 0x0000001b001b7308 */ /* 0x000e300000000800 */
        /* <DEDUP_REMOVED lines=50> */
[----:B------:R2:W0:Y:S08]  /*82a0*/  MUFU.EX2 R206, R70 ;  /* 0x0000004600ce7308 */ /* 0x0004300000000800 */
[----:B------:R3:W1:Y:S01]  /*82b0*/  MUFU.EX2 R212, R73 ;  /* 0x0000004900d47308 */ /* 0x0006620000000800 */
[----:B--2---:R-:W-:Y:S01]  /*82c0*/  FADD R70, R24, R69 ;  /* 0x0000004518467221 */ /* 0x004fe20000000000 */
[----:B------:R-:W-:-:S04]  /*82d0*/  IMAD.WIDE R68, R3, 0x2, R174 ;  /* 0x0000000203447825 */ /* 0x000fc800078e02ae */
[----:B---3--:R-:W-:Y:S01]  /*82e0*/  FADD R73, R25, R70 ;  /* 0x0000004619497221 */ /* 0x008fe20000000000 */
[----:B0---4-:R-:W-:Y:S06]  /*82f0*/  @!P2 BRA `(.L_x_15) ;  /* 0x000000340064a947 */ /* 0x011fec0003800000 */
.L_x_24:
[----:B------:R-:W-:Y:S01]  /*8300*/  FADD R73, R28, R73 ;  /* 0x000000491c497221 */ /* 0x000fe20000000000 */
[----:B------:R0:W2:Y:S01]  /*8310*/  LDG.E.U16 R69, desc[UR20][R68.64] ;  /* 0x0000001444457981 */ /* 0x0000a2000c1e1500 */
[----:B------:R-:W-:-:S04]  /*8320*/  IMAD.WIDE R70, R3, 0x2, R176 ;  /* 0x0000000203467825 */ /* 0x000fc800078e02b0 */
[----:B------:R-:W-:Y:S01]  /*8330*/  FMUL R89, R89, 1.4426950216293334961 ;  /* 0x3fb8aa3b59597820 */ /* 0x000fe20000400000 */
[----:B-1----:R-:W-:-:S04]  /*8340*/  FADD R76, R26, R73 ;  /* 0x000000491a4c7221 */ /* 0x002fc80000000000 */
[----:B------:R-:W-:Y:S01]  /*8350*/  FADD R76, R29, R76 ;  /* 0x0000004c1d4c7221 */ /* 0x000fe20000000000 */
[----:B------:R1:W3:Y:S03]  /*8360*/  LDG.E.U16 R71, desc[UR20][R70.64] ;  /* 0x0000001446477981 */ /* 0x0002e6000c1e1500 */
[----:B------:R-:W-:-:S04]  /*8370*/  FADD R79, R27, R76 ;  /* 0x0000004c1b4f7221 */ /* 0x000fc80000000000 */
[----:B0-----:R-:W-:-:S04]  /*8380*/  FADD R68, R30, R79 ;  /* 0x0000004f1e447221 */ /* 0x001fc80000000000 */
[----:B------:R-:W-:-:S04]  /*8390*/  FADD R81, R31, R68 ;  /* 0x000000441f517221 */ /* 0x000fc80000000000 */
[----:B-1----:R-:W-:-:S04]  /*83a0*/  FADD R70, R32, R81 ;  /* 0x0000005120467221 */ /* 0x002fc80000000000 */
[----:B------:R-:W-:Y:S01]  /*83b0*/  FADD R85, R33, R70 ;  /* 0x0000004621557221 */ /* 0x000fe20000000000 */
[----:B------:R-:W-:-:S03]  /*83c0*/  FFMA R74, R90, UR12, -R136 ;  /* 0x0000000c5a4a7c23 */ /* 0x000fc60008000888 */
[----:B------:R-:W-:Y:S01]  /*83d0*/  FADD R85, R36, R85 ;  /* 0x0000005524557221 */ /* 0x000fe20000000000 */
[----:B------:R-:W-:-:S03]  /*83e0*/  FMUL R88, R74, 1.4426950216293334961 ;  /* 0x3fb8aa3b4a587820 */ /* 0x000fc60000400000 */
[----:B------:R-:W-:Y:S01]  /*83f0*/  FADD R86, R34, R85 ;  /* 0x0000005522567221 */ /* 0x000fe20000000000 */
[----:B------:R-:W-:-:S04]  /*8400*/  IMAD.WIDE R74, R3, 0x2, R200 ;  /* 0x00000002034a7825 */ /* 0x000fc800078e02c8 */
[----:B------:R-:W-:Y:S01]  /*8410*/  FADD R86, R37, R86 ;  /* 0x0000005625567221 */ /* 0x000fe20000000000 */
[----:B------:R-:W-:Y:S01]  /*8420*/  IMAD.WIDE R82, R3, 0x2, R198 ;  /* 0x0000000203527825 */ /* 0x000fe200078e02c6 */
[----:B------:R-:W4:Y:S03]  /*8430*/  LDG.E.U16 R75, desc[UR20][R74.64] ;  /* 0x000000144a4b7981 */ /* 0x000f26000c1e1500 */
[----:B------:R-:W-:Y:S01]  /*8440*/  FADD R85, R35, R86 ;  /* 0x0000005623557221 */ /* 0x000fe20000000000 */
[----:B------:R-:W-:-:S04]  /*8450*/  IMAD.WIDE R76, R3, 0x2, R172 ;  /* 0x00000002034c7825 */ /* 0x000fc800078e02ac */
[C---:B------:R-:W-:Y:S01]  /*8460*/  IMAD.WIDE R72, R3.reuse, 0x2, R190 ;  /* 0x0000000203487825 */ /* 0x040fe200078e02be */
[----:B------:R0:W5:Y:S04]  /*8470*/  LDG.E.U16 R68, desc[UR20][R76.64] ;  /* 0x000000144c447981 */ /* 0x000168000c1e1500 */
[----:B------:R1:W2:Y:S01]  /*8480*/  LDG.E.U16 R74, desc[UR20][R82.64] ;  /* 0x00000014524a7981 */ /* 0x0002a2000c1e1500 */
[----:B------:R-:W-:-:S03]  /*8490*/  IMAD.WIDE R80, R3, 0x2, R188 ;  /* 0x0000000203507825 */ /* 0x000fc600078e02bc */
[----:B------:R-:W2:Y:S01]  /*84a0*/  LDG.E.U16 R73, desc[UR20][R72.64] ;  /* 0x0000001448497981 */ /* 0x000ea2000c1e1500 */
[----:B0-----:R-:W-:-:S04]  /*84b0*/  IMAD.WIDE R76, R3, 0x2, R180 ;  /* 0x00000002034c7825 */ /* 0x001fc800078e02b4 */
[----:B-1----:R-:W-:Y:S02]  /*84c0*/  FADD R82, R38, R85 ;  /* 0x0000005526527221 */ /* 0x002fe40000000000 */
[----:B------:R0:W2:Y:S02]  /*84d0*/  LDG.E.U16 R77, desc[UR20][R76.64] ;  /* 0x000000144c4d7981 */ /* 0x0000a4000c1e1500 */
[----:B------:R-:W-:Y:S02]  /*84e0*/  FADD R85, R39, R82 ;  /* 0x0000005227557221 */ /* 0x000fe40000000000 */
[----:B------:R1:W2:Y:S02]  /*84f0*/  LDG.E.U16 R72, desc[UR20][R80.64] ;  /* 0x0000001450487981 */ /* 0x0002a4000c1e1500 */
[----:B0-----:R-:W-:Y:S01]  /*8500*/  FADD R76, R40, R85 ;  /* 0x00000055284c7221 */ /* 0x001fe20000000000 */
[----:B-1----:R-:W-:-:S04]  /*8510*/  IMAD.WIDE R80, R3, 0x2, R194 ;  /* 0x0000000203507825 */ /* 0x002fc800078e02c2 */
[----:B------:R-:W-:Y:S01]  /*8520*/  FADD R85, R41, R76 ;  /* 0x0000004c29557221 */ /* 0x000fe20000000000 */
[----:B------:R-:W-:Y:S01]  /*8530*/  FFMA R84, R94, UR12, -R136 ;  /* 0x0000000c5e547c23 */ /* 0x000fe20008000888 */
[C---:B------:R-:W-:Y:S01]  /*8540*/  IMAD.WIDE R78, R3.reuse, 0x2, R186 ;  /* 0x00000002034e7825 */ /* 0x040fe200078e02ba */
[----:B------:R0:W2:Y:S03]  /*8550*/  LDG.E.U16 R81, desc[UR20][R80.64] ;  /* 0x0000001450517981 */ /* 0x0000a6000c1e1500 */
[----:B------:R-:W-:Y:S01]  /*8560*/  FFMA R92, R92, UR12, -R136 ;  /* 0x0000000c5c5c7c23 */ /* 0x000fe20008000888 */
[----:B------:R-:W-:-:S04]  /*8570*/  IMAD.WIDE R82, R3, 0x2, R204 ;  /* 0x0000000203527825 */ /* 0x000fc800078e02cc */
[----:B------:R-:W-:Y:S01]  /*8580*/  FMUL R84, R84, 1.4426950216293334961 ;  /* 0x3fb8aa3b54547820 */ /* 0x000fe20000400000 */
[----:B------:R1:W2:Y:S01]  /*8590*/  LDG.E.U16 R70, desc[UR20][R78.64] ;  /* 0x000000144e467981 */ /* 0x0002a2000c1e1500 */
[----:B------:R1:W3:Y:S01]  /*85a0*/  MUFU.EX2 R90, R89 ;  /* 0x00000059005a7308 */ /* 0x0002e20000000800 */
[----:B------:R-:W-:Y:S02]  /*85b0*/  IMAD.WIDE R230, R3, 0x2, R178 ;  /* 0x0000000203e67825 */ /* 0x000fe400078e02b2 */
[----:B------:R1:W2:Y:S02]  /*85c0*/  LDG.E.U16 R83, desc[UR20][R82.64] ;  /* 0x0000001452537981 */ /* 0x0002a4000c1e1500 */
[----:B0-----:R-:W-:-:S04]  /*85d0*/  FADD R80, R42, R85 ;  /* 0x000000552a507221 */ /* 0x001fc80000000000 */
[----:B------:R-:W-:Y:S01]  /*85e0*/  FADD R85, R43, R80 ;  /* 0x000000502b557221 */ /* 0x000fe20000000000 */
[----:B-1----:R-:W-:-:S04]  /*85f0*/  IMAD.WIDE R78, R3, 0x2, R184 ;  /* 0x00000002034e7825 */ /* 0x002fc800078e02b8 */
[----:B------:R-:W-:Y:S02]  /*8600*/  FMUL R89, R92, 1.4426950216293334961 ;  /* 0x3fb8aa3b5c597820 */ /* 0x000fe40000400000 */
[----:B------:R0:W-:Y:S01]  /*8610*/  MUFU.EX2 R92, R84 ;  /* 0x00000054005c7308 */ /* 0x0001e20000000800 */
[----:B------:R-:W-:Y:S01]  /*8620*/  FADD R82, R44, R85 ;  /* 0x000000552c527221 */ /* 0x000fe20000000000 */
[C---:B------:R-:W-:Y:S01]  /*8630*/  IMAD.WIDE R228, R3.reuse, 0x2, R182 ;  /* 0x0000000203e47825 */ /* 0x040fe200078e02b6 */
[----:B------:R-:W2:Y:S03]  /*8640*/  LDG.E.U16 R79, desc[UR20][R78.64] ;  /* 0x000000144e4f7981 */ /* 0x000ea6000c1e1500 */
[C---:B------:R-:W-:Y:S01]  /*8650*/  IMAD.WIDE R226, R3.reuse, 0x2, R192 ;  /* 0x0000000203e27825 */ /* 0x040fe200078e02c0 */
[----:B------:R-:W2:Y:S03]  /*8660*/  LDG.E.U16 R80, desc[UR20][R228.64] ;  /* 0x00000014e4507981 */ /* 0x000ea6000c1e1500 */
[----:B0-----:R-:W-:Y:S01]  /*8670*/  IMAD.WIDE R84, R3, 0x2, R202 ;  /* 0x0000000203547825 */ /* 0x001fe200078e02ca */
[----:B------:R0:W2:Y:S05]  /*8680*/  LDG.E.U16 R78, desc[UR20][R230.64] ;  /* 0x00000014e64e7981 */ /* 0x0000aa000c1e1500 */
[----:B------:R-:W2:Y:S01]  /*8690*/  LDG.E.U16 R84, desc[UR20][R84.64] ;  /* 0x0000001454547981 */ /* 0x000ea2000c1e1500 */
[----:B0-----:R-:W-:-:S03]  /*86a0*/  FADD R231, R45, R82 ;  /* 0x000000522de77221 */ /* 0x001fc60000000000 */
[----:B------:R0:W2:Y:S01]  /*86b0*/  LDG.E.U16 R82, desc[UR20][R226.64] ;  /* 0x00000014e2527981 */ /* 0x0000a2000c1e1500 */
[----:B------:R-:W-:Y:S01]  /*86c0*/  FFMA R97, R97, UR12, -R136 ;  /* 0x0000000c61617c23 */ /* 0x000fe20008000888 */
[----:B------:R-:W-:-:S03]  /*86d0*/  FADD R231, R48, R231 ;  /* 0x000000e730e77221 */ /* 0x000fc60000000000 */
[----:B------:R-:W-:Y:S01]  /*86e0*/  FMUL R86, R97, 1.4426950216293334961 ;  /* 0x3fb8aa3b61567820 */ /* 0x000fe20000400000 */
[----:B------:R-:W-:-:S03]  /*86f0*/  FFMA R76, R98, UR12, -R136 ;  /* 0x0000000c624c7c23 */ /* 0x000fc60008000888 */
[----:B------:R1:W-:Y:S01]  /*8700*/  MUFU.EX2 R98, R86 ;  /* 0x0000005600627308 */ /* 0x0003e20000000800 */
[----:B------:R-:W-:Y:S01]  /*8710*/  FMUL R76, R76, 1.4426950216293334961 ;  /* 0x3fb8aa3b4c4c7820 */ /* 0x000fe20000400000 */
[----:B-1----:R-:W-:-:S04]  /*8720*/  FADD R86, R46, R231 ;  /* 0x000000e72e567221 */ /* 0x002fc80000000000 */
[----:B------:R-:W-:Y:S02]  /*8730*/  FADD R86, R49, R86 ;  /* 0x0000005631567221 */ /* 0x000fe40000000000 */
[----:B------:R1:W-:Y:S02]  /*8740*/  MUFU.EX2 R97, R76 ;  /* 0x0000004c00617308 */ /* 0x0003e40000000800 */
[----:B0-----:R-:W-:-:S04]  /*8750*/  FADD R227, R47, R86 ;  /* 0x000000562fe37221 */ /* 0x001fc80000000000 */
[----:B-1----:R-:W-:-:S04]  /*8760*/  FADD R76, R50, R227 ;  /* 0x000000e3324c7221 */ /* 0x002fc80000000000 */
[----:B------:R-:W-:-:S04]  /*8770*/  FADD R85, R51, R76 ;  /* 0x0000004c33557221 */ /* 0x000fc80000000000 */
[----:B------:R-:W-:-:S04]  /*8780*/  FADD R85, R54, R85 ;  /* 0x0000005536557221 */ /* 0x000fc80000000000 */
[----:B------:R-:W-:-:S04]  /*8790*/  FADD R76, R52, R85 ;  /* 0x00000055344c7221 */ /* 0x000fc80000000000 */
[----:B------:R-:W-:-:S04]  /*87a0*/  FADD R76, R55, R76 ;  /* 0x0000004c374c7221 */ /* 0x000fc80000000000 */
[----:B------:R-:W-:Y:S01]  /*87b0*/  FADD R85, R53, R76 ;  /* 0x0000004c35557221 */ /* 0x000fe20000000000 */
[----:B------:R-:W-:-:S03]  /*87c0*/  FFMA R99, R99, UR12, -R136 ;  /* 0x0000000c63637c23 */ /* 0x000fc60008000888 */
[----:B------:R-:W-:Y:S01]  /*87d0*/  FADD R85, R58, R85 ;  /* 0x000000553a557221 */ /* 0x000fe20000000000 */
[----:B------:R-:W-:-:S03]  /*87e0*/  FMUL R99, R99, 1.4426950216293334961 ;  /* 0x3fb8aa3b63637820 */ /* 0x000fc60000400000 */
[----:B------:R-:W-:Y:S01]  /*87f0*/  FADD R76, R56, R85 ;  /* 0x00000055384c7221 */ /* 0x000fe20000000000 */
[----:B------:R-:W-:-:S03]  /*8800*/  FFMA R105, R105, UR12, -R136 ;  /* 0x0000000c69697c23 */ /* 0x000fc60008000888 */
[----:B------:R-:W-:Y:S01]  /*8810*/  FADD R86, R59, R76 ;  /* 0x0000004c3b567221 */ /* 0x000fe20000000000 */
[----:B------:R0:W-:Y:S01]  /*8820*/  MUFU.EX2 R224, R99 ;  /* 0x0000006300e07308 */ /* 0x0001e20000000800 */
[--C-:B------:R-:W-:Y:S01]  /*8830*/  FFMA R76, R106, UR12, -R136.reuse ;  /* 0x0000000c6a4c7c23 */ /* 0x100fe20008000888 */
[----:B------:R-:W-:Y:S01]  /*8840*/  FFMA R93, R93, UR12, -R136 ;  /* 0x0000000c5d5d7c23 */ /* 0x000fe20008000888 */
[----:B------:R-:W-:Y:S02]  /*8850*/  FMUL R85, R105, 1.4426950216293334961 ;  /* 0x3fb8aa3b69557820 */ /* 0x000fe40000400000 */
[----:B------:R-:W-:Y:S01]  /*8860*/  FMUL R105, R76, 1.4426950216293334961 ;  /* 0x3fb8aa3b4c697820 */ /* 0x000fe20000400000 */
[----:B0-----:R-:W-:Y:S01]  /*8870*/  FADD R99, R57, R86 ;  /* 0x0000005639637221 */ /* 0x001fe20000000000 */
[----:B------:R-:W-:-:S03]  /*8880*/  FMUL R93, R93, 1.4426950216293334961 ;  /* 0x3fb8aa3b5d5d7820 */ /* 0x000fc60000400000 */
[----:B------:R-:W-:Y:S01]  /*8890*/  FADD R76, R60, R99 ;  /* 0x000000633c4c7221 */ /* 0x000fe20000000000 */
[----:B------:R-:W-:Y:S01]  /*88a0*/  FFMA R96, R96, UR12, -R136 ;  /* 0x0000000c60607c23 */ /* 0x000fe20008000888 */
[----:B------:R0:W-:Y:S02]  /*88b0*/  MUFU.EX2 R94, R93 ;  /* 0x0000005d005e7308 */ /* 0x0001e40000000800 */
[----:B------:R-:W-:Y:S01]  /*88c0*/  FADD R99, R61, R76 ;  /* 0x0000004c3d637221 */ /* 0x000fe20000000000 */
[----:B0-----:R-:W-:-:S03]  /*88d0*/  FMUL R93, R96, 1.4426950216293334961 ;  /* 0x3fb8aa3b605d7820 */ /* 0x001fc60000400000 */
[----:B------:R-:W-:Y:S02]  /*88e0*/  FADD R96, R62, R99 ;  /* 0x000000633e607221 */ /* 0x000fe40000000000 */
[----:B------:R0:W-:Y:S01]  /*88f0*/  MUFU.EX2 R106, R85 ;  /* 0x00000055006a7308 */ /* 0x0001e20000000800 */
[--C-:B------:R-:W-:Y:S01]  /*8900*/  FFMA R107, R107, UR12, -R136.reuse ;  /* 0x0000000c6b6b7c23 */ /* 0x100fe20008000888 */
[----:B------:R-:W-:Y:S01]  /*8910*/  FFMA R76, R108, UR12, -R136 ;  /* 0x0000000c6c4c7c23 */ /* 0x000fe20008000888 */
[----:B0-----:R-:W-:Y:S02]  /*8920*/  FADD R85, R63, R96 ;  /* 0x000000603f557221 */ /* 0x001fe40000000000 */
[----:B------:R-:W-:Y:S02]  /*8930*/  FMUL R86, R107, 1.4426950216293334961 ;  /* 0x3fb8aa3b6b567820 */ /* 0x000fe40000400000 */
[----:B------:R-:W-:Y:S01]  /*8940*/  FADD R85, R66, R85 ;  /* 0x0000005542557221 */ /* 0x000fe20000000000 */
[----:B------:R-:W-:-:S03]  /*8950*/  FMUL R107, R76, 1.4426950216293334961 ;  /* 0x3fb8aa3b4c6b7820 */ /* 0x000fc60000400000 */
[----:B------:R-:W-:-:S04]  /*8960*/  FADD R76, R64, R85 ;  /* 0x00000055404c7221 */ /* 0x000fc80000000000 */
[----:B------:R-:W-:Y:S01]  /*8970*/  FADD R96, R67, R76 ;  /* 0x0000004c43607221 */ /* 0x000fe20000000000 */
[----:B------:R-:W-:-:S03]  /*8980*/  FFMA R109, R109, UR12, -R136 ;  /* 0x0000000c6d6d7c23 */ /* 0x000fc60008000888 */
[----:B------:R-:W-:Y:S01]  /*8990*/  FADD R99, R65, R96 ;  /* 0x0000006041637221 */ /* 0x000fe20000000000 */
[----:B------:R-:W-:Y:S01]  /*89a0*/  FFMA R76, R110, UR12, -R136 ;  /* 0x0000000c6e4c7c23 */ /* 0x000fe20008000888 */
[----:B------:R-:W-:Y:S02]  /*89b0*/  FMUL R85, R109, 1.4426950216293334961 ;  /* 0x3fb8aa3b6d557820 */ /* 0x000fe40000400000 */
[----:B------:R-:W-:Y:S01]  /*89c0*/  FADD R99, R208, R99 ;  /* 0x00000063d0637221 */ /* 0x000fe20000000000 */
[----:B------:R-:W-:-:S03]  /*89d0*/  FMUL R109, R76, 1.4426950216293334961 ;  /* 0x3fb8aa3b4c6d7820 */ /* 0x000fc60000400000 */
[----:B------:R-:W-:Y:S01]  /*89e0*/  FADD R76, R206, R99 ;  /* 0x00000063ce4c7221 */ /* 0x000fe20000000000 */
[----:B------:R0:W-:Y:S03]  /*89f0*/  MUFU.EX2 R110, R85 ;  /* 0x00000055006e7308 */ /* 0x0001e60000000800 */
[----:B------:R-:W-:Y:S01]  /*8a00*/  FADD R96, R211, R76 ;  /* 0x0000004cd3607221 */ /* 0x000fe20000000000 */
[--C-:B------:R-:W-:Y:S01]  /*8a10*/  FFMA R111, R111, UR12, -R136.reuse ;  /* 0x0000000c6f6f7c23 */ /* 0x100fe20008000888 */
[----:B------:R-:W-:Y:S02]  /*8a20*/  FFMA R76, R112, UR12, -R136 ;  /* 0x0000000c704c7c23 */ /* 0x000fe40008000888 */
[----:B0-----:R-:W-:Y:S01]  /*8a30*/  FADD R85, R209, R96 ;  /* 0x00000060d1557221 */ /* 0x001fe20000000000 */
[----:B------:R0:W-:Y:S03]  /*8a40*/  MUFU.EX2 R108, R86 ;  /* 0x00000056006c7308 */ /* 0x0001e60000000800 */
[----:B------:R-:W-:Y:S01]  /*8a50*/  FADD R85, R212, R85 ;  /* 0x00000055d4557221 */ /* 0x000fe20000000000 */
[----:B0-----:R-:W-:Y:S01]  /*8a60*/  FMUL R86, R111, 1.4426950216293334961 ;  /* 0x3fb8aa3b6f567820 */ /* 0x001fe20000400000 */
[----:B------:R-:W-:-:S02]  /*8a70*/  FMUL R111, R76, 1.4426950216293334961 ;  /* 0x3fb8aa3b4c6f7820 */ /* 0x000fc40000400000 */
[----:B------:R-:W-:-:S04]  /*8a80*/  FADD R76, R210, R85 ;  /* 0x00000055d24c7221 */ /* 0x000fc80000000000 */
[----:B------:R-:W-:-:S04]  /*8a90*/  FADD R96, R215, R76 ;  /* 0x0000004cd7607221 */ /* 0x000fc80000000000 */
[----:B------:R-:W-:Y:S01]  /*8aa0*/  FADD R99, R213, R96 ;  /* 0x00000060d5637221 */ /* 0x000fe20000000000 */
[----:B------:R0:W-:Y:S03]  /*8ab0*/  MUFU.EX2 R112, R86 ;  /* 0x0000005600707308 */ /* 0x0001e60000000800 */
[----:B------:R-:W-:-:S04]  /*8ac0*/  FADD R99, R216, R99 ;  /* 0x00000063d8637221 */ /* 0x000fc80000000000 */
[----:B0-----:R-:W-:-:S04]  /*8ad0*/  FADD R86, R214, R99 ;  /* 0x00000063d6567221 */ /* 0x001fc80000000000 */
        /* <DEDUP_REMOVED lines=8> */
[----:B------:R-:W-:Y:S02]  /*8b60*/  FFMA R91, R91, UR12, -R136 ;  /* 0x0000000c5b5b7c23 */ /* 0x000fe40008000888 */
[----:B0-----:R-:W-:-:S04]  /*8b70*/  FADD R85, R221, R86 ;  /* 0x00000056dd557221 */ /* 0x001fc80000000000 */
[----:B------:R-:W-:Y:S01]  /*8b80*/  FADD R86, R196, R85 ;  /* 0x00000055c4567221 */ /* 0x000fe20000000000 */
[----:B------:R-:W-:-:S03]  /*8b90*/  FMUL R91, R91, 1.4426950216293334961 ;  /* 0x3fb8aa3b5b5b7820 */ /* 0x000fc60000400000 */
[----:B------:R-:W-:Y:S01]  /*8ba0*/  FADD R85, R223, R86 ;  /* 0x00000056df557221 */ /* 0x000fe20000000000 */
[----:B------:R-:W0:Y:S03]  /*8bb0*/  MUFU.EX2 R88, R88 ;  /* 0x0000005800587308 */ /* 0x000e260000000800 */
[----:B------:R-:W-:-:S04]  /*8bc0*/  FADD R86, R222, R85 ;  /* 0x00000055de567221 */ /* 0x000fc80000000000 */
[----:B------:R-:W-:Y:S01]  /*8bd0*/  FADD R86, R225, R86 ;  /* 0x00000056e1567221 */ /* 0x000fe20000000000 */
[----:B------:R-:W1:Y:S01]  /*8be0*/  MUFU.EX2 R91, R91 ;  /* 0x0000005b005b7308 */ /* 0x000e620000000800 */
[----:B------:R-:W-:Y:S02]  /*8bf0*/  FFMA R95, R95, UR12, -R136 ;  /* 0x0000000c5f5f7c23 */ /* 0x000fe40008000888 */
[----:B------:R-:W-:-:S05]  /*8c00*/  FADD R99, R87, R86 ;  /* 0x0000005657637221 */ /* 0x000fca0000000000 */
[----:B------:R-:W4:Y:S01]  /*8c10*/  MUFU.EX2 R89, R89 ;  /* 0x0000005900597308 */ /* 0x000f220000000800 */
[----:B---3--:R-:W-:Y:S01]  /*8c20*/  FADD R99, R90, R99 ;  /* 0x000000635a637221 */ /* 0x008fe20000000000 */
[----:B------:R-:W-:Y:S01]  /*8c30*/  FMUL R95, R95, 1.4426950216293334961 ;  /* 0x3fb8aa3b5f5f7820 */ /* 0x000fe20000400000 */
[----:B------:R-:W-:Y:S02]  /*8c40*/  F2FP.BF16.F32.PACK_AB R6, R7, R6 ;  /* 0x000000060706723e */ /* 0x000fe400000010ff */
[----:B------:R-:W-:Y:S01]  /*8c50*/  F2FP.BF16.F32.PACK_AB R7, R12, R9 ;  /* 0x000000090c07723e */ /* 0x000fe200000010ff */
[----:B0-----:R-:W-:Y:S01]  /*8c60*/  FADD R12, R88, R99 ;  /* 0x00000063580c7221 */ /* 0x001fe20000000000 */
[----:B------:R-:W-:Y:S01]  /*8c70*/  F2FP.BF16.F32.PACK_AB R5, R8, R5 ;  /* 0x000000050805723e */ /* 0x000fe200000010ff */
[----:B------:R-:W0:Y:S01]  /*8c80*/  MUFU.EX2 R95, R95 ;  /* 0x0000005f005f7308 */ /* 0x000e220000000800 */
[----:B------:R-:W-:Y:S02]  /*8c90*/  F2FP.BF16.F32.PACK_AB R8, R13, R10 ;  /* 0x0000000a0d08723e */ /* 0x000fe400000010ff */
[----:B------:R-:W-:Y:S01]  /*8ca0*/  F2FP.BF16.F32.PACK_AB R10, R17, R14 ;  /* 0x0000000e110a723e */ /* 0x000fe200000010ff */
[----:B-1----:R-:W-:Y:S01]  /*8cb0*/  FADD R14, R91, R12 ;  /* 0x0000000c5b0e7221 */ /* 0x002fe20000000000 */
[----:B------:R-:W-:-:S02]  /*8cc0*/  F2FP.BF16.F32.PACK_AB R9, R16, R11 ;  /* 0x0000000b1009723e */ /* 0x000fc400000010ff */
[----:B------:R-:W-:Y:S01]  /*8cd0*/  F2FP.BF16.F32.PACK_AB R11, R18, R15 ;  /* 0x0000000f120b723e */ /* 0x000fe200000010ff */
[----:B------:R-:W1:Y:S01]  /*8ce0*/  MUFU.EX2 R93, R93 ;  /* 0x0000005d005d7308 */ /* 0x000e620000000800 */
[----:B----4-:R-:W-:Y:S01]  /*8cf0*/  FADD R15, R89, R14 ;  /* 0x0000000e590f7221 */ /* 0x010fe20000000000 */
[----:B------:R-:W-:-:S03]  /*8d00*/  FFMA R100, R100, UR12, -R136 ;  /* 0x0000000c64647c23 */ /* 0x000fc60008000888 */
[----:B------:R-:W-:Y:S01]  /*8d10*/  FADD R17, R94, R15 ;  /* 0x0000000f5e117221 */ /* 0x000fe20000000000 */
[----:B------:R-:W-:Y:S01]  /*8d20*/  F2FP.BF16.F32.PACK_AB R13, R23, R20 ;  /* 0x00000014170d723e */ /* 0x000fe200000010ff */
[----:B------:R-:W-:Y:S02]  /*8d30*/  FMUL R100, R100, 1.4426950216293334961 ;  /* 0x3fb8aa3b64647820 */ /* 0x000fe40000400000 */
[----:B------:R-:W-:Y:S01]  /*8d40*/  FADD R20, R92, R17 ;  /* 0x000000115c147221 */ /* 0x000fe20000000000 */
[--C-:B------:R-:W-:Y:S01]  /*8d50*/  FFMA R101, R101, UR12, -R136.reuse ;  /* 0x0000000c65657c23 */ /* 0x100fe20008000888 */
[----:B------:R-:W-:Y:S01]  /*8d60*/  F2FP.BF16.F32.PACK_AB R12, R22, R19 ;  /* 0x00000013160c723e */ /* 0x000fe200000010ff */
[----:B------:R-:W-:Y:S01]  /*8d70*/  FFMA R102, R102, UR12, -R136 ;  /* 0x0000000c66667c23 */ /* 0x000fe20008000888 */
[----:B0-----:R-:W-:Y:S01]  /*8d80*/  FADD R22, R95, R20 ;  /* 0x000000145f167221 */ /* 0x001fe20000000000 */
[----:B------:R-:W0:Y:S01]  /*8d90*/  MUFU.EX2 R100, R100 ;  /* 0x0000006400647308 */ /* 0x000e220000000800 */
[----:B------:R-:W-:Y:S01]  /*8da0*/  FMUL R101, R101, 1.4426950216293334961 ;  /* 0x3fb8aa3b65657820 */ /* 0x000fe20000400000 */
[----:B------:R-:W-:Y:S01]  /*8db0*/  FMUL R102, R102, 1.4426950216293334961 ;  /* 0x3fb8aa3b66667820 */ /* 0x000fe20000400000 */
[----:B-1----:R-:W-:Y:S01]  /*8dc0*/  FADD R23, R93, R22 ;  /* 0x000000165d177221 */ /* 0x002fe20000000000 */
[--C-:B------:R-:W-:Y:S01]  /*8dd0*/  FFMA R103, R103, UR12, -R136.reuse ;  /* 0x0000000c67677c23 */ /* 0x100fe20008000888 */
[----:B------:R-:W-:Y:S01]  /*8de0*/  F2FP.BF16.F32.PACK_AB R16, R29, R26 ;  /* 0x0000001a1d10723e */ /* 0x000fe200000010ff */
[----:B------:R-:W-:Y:S01]  /*8df0*/  FFMA R104, R104, UR12, -R136 ;  /* 0x0000000c68687c23 */ /* 0x000fe20008000888 */
[----:B------:R-:W-:Y:S01]  /*8e00*/  FADD R26, R98, R23 ;  /* 0x00000017621a7221 */ /* 0x000fe20000000000 */
[----:B------:R-:W1:Y:S01]  /*8e10*/  MUFU.EX2 R227, R101 ;  /* 0x0000006500e37308 */ /* 0x000e620000000800 */
[----:B------:R-:W-:Y:S01]  /*8e20*/  FMUL R229, R103, 1.4426950216293334961 ;  /* 0x3fb8aa3b67e57820 */ /* 0x000fe20000400000 */
[----:B------:R-:W-:Y:S01]  /*8e30*/  F2FP.BF16.F32.PACK_AB R17, R30, R27 ;  /* 0x0000001b1e11723e */ /* 0x000fe200000010ff */
[----:B------:R-:W-:Y:S01]  /*8e40*/  FADD R27, R97, R26 ;  /* 0x0000001a611b7221 */ /* 0x000fe20000000000 */
[----:B------:R-:W-:-:S04]  /*8e50*/  FMUL R103, R104, 1.4426950216293334961 ;  /* 0x3fb8aa3b68677820 */ /* 0x000fc80000400000 */
[----:B------:R-:W3:Y:S01]  /*8e60*/  MUFU.EX2 R102, R102 ;  /* 0x0000006600667308 */ /* 0x000ee20000000800 */
[----:B------:R-:W-:Y:S01]  /*8e70*/  FADD R29, R224, R27 ;  /* 0x0000001be01d7221 */ /* 0x000fe20000000000 */
[----:B------:R-:W-:-:S06]  /*8e80*/  F2FP.BF16.F32.PACK_AB R18, R32, R31 ;  /* 0x0000001f2012723e */ /* 0x000fcc00000010ff */
[----:B------:R-:W4:Y:S01]  /*8e90*/  MUFU.EX2 R229, R229 ;  /* 0x000000e500e57308 */ /* 0x000f220000000800 */
[----:B0-----:R-:W-:Y:S01]  /*8ea0*/  FADD R32, R100, R29 ;  /* 0x0000001d64207221 */ /* 0x001fe20000000000 */
[----:B------:R-:W-:-:S06]  /*8eb0*/  F2FP.BF16.F32.PACK_AB R19, R36, R33 ;  /* 0x000000212413723e */ /* 0x000fcc00000010ff */
[----:B------:R-:W0:Y:S01]  /*8ec0*/  MUFU.EX2 R103, R103 ;  /* 0x0000006700677308 */ /* 0x000e220000000800 */
[----:B-1----:R-:W-:Y:S01]  /*8ed0*/  FADD R33, R227, R32 ;  /* 0x00000020e3217221 */ /* 0x002fe20000000000 */
[----:B------:R-:W-:-:S03]  /*8ee0*/  F2FP.BF16.F32.PACK_AB R14, R24, R21 ;  /* 0x00000015180e723e */ /* 0x000fc600000010ff */
[----:B---3--:R-:W-:-:S03]  /*8ef0*/  FADD R36, R102, R33 ;  /* 0x0000002166247221 */ /* 0x008fc60000000000 */
[----:B------:R-:W1:Y:S01]  /*8f00*/  MUFU.EX2 R105, R105 ;  /* 0x0000006900697308 */ /* 0x000e620000000800 */
[----:B------:R-:W-:Y:S01]  /*8f10*/  F2FP.BF16.F32.PACK_AB R21, R38, R35 ;  /* 0x000000232615723e */ /* 0x000fe200000010ff */
[----:B----4-:R-:W-:Y:S01]  /*8f20*/  FADD R38, R229, R36 ;  /* 0x00000024e5267221 */ /* 0x010fe20000000000 */
[----:B------:R-:W-:-:S05]  /*8f30*/  F2FP.BF16.F32.PACK_AB R22, R40, R39 ;  /* 0x000000272816723e */ /* 0x000fca00000010ff */
[----:B------:R-:W3:Y:S01]  /*8f40*/  MUFU.EX2 R107, R107 ;  /* 0x0000006b006b7308 */ /* 0x000ee20000000800 */
[----:B0-----:R-:W-:Y:S01]  /*8f50*/  FADD R39, R103, R38 ;  /* 0x0000002667277221 */ /* 0x001fe20000000000 */
[----:B------:R-:W-:-:S03]  /*8f60*/  F2FP.BF16.F32.PACK_AB R23, R42, R41 ;  /* 0x000000292a17723e */ /* 0x000fc600000010ff */
[----:B------:R-:W-:Y:S01]  /*8f70*/  FADD R42, R106, R39 ;  /* 0x000000276a2a7221 */ /* 0x000fe20000000000 */
[----:B------:R-:W-:-:S03]  /*8f80*/  F2FP.BF16.F32.PACK_AB R24, R44, R43 ;  /* 0x0000002b2c18723e */ /* 0x000fc600000010ff */
[----:B-1----:R-:W-:Y:S01]  /*8f90*/  FADD R43, R105, R42 ;  /* 0x0000002a692b7221 */ /* 0x002fe20000000000 */
[----:B------:R-:W0:Y:S01]  /*8fa0*/  MUFU.EX2 R109, R109 ;  /* 0x0000006d006d7308 */ /* 0x000e220000000800 */
[--C-:B------:R-:W-:Y:S01]  /*8fb0*/  FFMA R113, R113, UR12, -R136.reuse ;  /* 0x0000000c71717c23 */ /* 0x100fe20008000888 */
[----:B------:R-:W-:Y:S01]  /*8fc0*/  F2FP.BF16.F32.PACK_AB R26, R49, R46 ;  /* 0x0000002e311a723e */ /* 0x000fe200000010ff */
[----:B------:R-:W-:Y:S01]  /*8fd0*/  FADD R46, R108, R43 ;  /* 0x0000002b6c2e7221 */ /* 0x000fe20000000000 */
[----:B------:R-:W-:Y:S01]  /*8fe0*/  F2FP.BF16.F32.PACK_AB R27, R50, R47 ;  /* 0x0000002f321b723e */ /* 0x000fe200000010ff */
[----:B------:R-:W-:Y:S01]  /*8ff0*/  FMUL R113, R113, 1.4426950216293334961 ;  /* 0x3fb8aa3b71717820 */ /* 0x000fe20000400000 */
[----:B------:R-:W-:Y:S01]  /*9000*/  FMUL R76, R76, 1.4426950216293334961 ;  /* 0x3fb8aa3b4c4c7820 */ /* 0x000fe20000400000 */
[----:B------:R-:W-:Y:S01]  /*9010*/  FFMA R117, R117, UR12, -R136 ;  /* 0x0000000c75757c23 */ /* 0x000fe20008000888 */
[----:B---3--:R-:W-:Y:S01]  /*9020*/  FADD R47, R107, R46 ;  /* 0x0000002e6b2f7221 */ /* 0x008fe20000000000 */
        /* <DEDUP_REMOVED lines=14> */
[----:B------:R-:W-:Y:S01]  /*9110*/  FFMA R131, R131, UR12, -R136 ;  /* 0x0000000c83837c23 */ /* 0x000fe20008000888 */
[----:B------:R-:W1:Y:S01]  /*9120*/  MUFU.EX2 R111, R111 ;  /* 0x0000006f006f7308 */ /* 0x000e620000000800 */
[----:B------:R-:W-:Y:S01]  /*9130*/  FADD R50, R110, R47 ;  /* 0x0000002f6e327221 */ /* 0x000fe20000000000 */
[----:B------:R-:W-:Y:S01]  /*9140*/  FMUL R104, R116, 1.4426950216293334961 ;  /* 0x3fb8aa3b74687820 */ /* 0x000fe20000400000 */
[----:B------:R-:W-:Y:S01]  /*9150*/  FMUL R85, R119, 1.4426950216293334961 ;  /* 0x3fb8aa3b77557820 */ /* 0x000fe20000400000 */
[----:B------:R-:W-:Y:S01]  /*9160*/  FMUL R86, R120, 1.4426950216293334961 ;  /* 0x3fb8aa3b78567820 */ /* 0x000fe20000400000 */
[----:B------:R-:W-:Y:S01]  /*9170*/  FMUL R101, R121, 1.4426950216293334961 ;  /* 0x3fb8aa3b79657820 */ /* 0x000fe20000400000 */
[----:B------:R-:W-:-:S02]  /*9180*/  F2FP.BF16.F32.PACK_AB R46, R90, R87 ;  /* 0x000000575a2e723e */ /* 0x000fc400000010ff */
[----:B------:R3:W4:Y:S01]  /*9190*/  MUFU.EX2 R114, R113 ;  /* 0x0000007100727308 */ /* 0x0007220000000800 */
[----:B------:R-:W-:Y:S01]  /*91a0*/  F2FP.BF16.F32.PACK_AB R47, R91, R88 ;  /* 0x000000585b2f723e */ /* 0x000fe200000010ff */
[----:B------:R-:W-:Y:S01]  /*91b0*/  FMUL R120, R124, 1.4426950216293334961 ;  /* 0x3fb8aa3b7c787820 */ /* 0x000fe20000400000 */
[----:B------:R-:W-:Y:S01]  /*91c0*/  FMUL R99, R125, 1.4426950216293334961 ;  /* 0x3fb8aa3b7d637820 */ /* 0x000fe20000400000 */
[----:B------:R-:W-:Y:S01]  /*91d0*/  FMUL R116, R126, 1.4426950216293334961 ;  /* 0x3fb8aa3b7e747820 */ /* 0x000fe20000400000 */
[----:B------:R-:W-:Y:S01]  /*91e0*/  FMUL R119, R127, 1.4426950216293334961 ;  /* 0x3fb8aa3b7f777820 */ /* 0x000fe20000400000 */
[----:B------:R-:W-:Y:S02]  /*91f0*/  FMUL R121, R128, 1.4426950216293334961 ;  /* 0x3fb8aa3b80797820 */ /* 0x000fe40000400000 */
[----:B------:R0:W1:Y:S01]  /*9200*/  MUFU.EX2 R96, R76 ;  /* 0x0000004c00607308 */ /* 0x0000620000000800 */
[----:B---3--:R-:W-:Y:S01]  /*9210*/  FMUL R113, R117, 1.4426950216293334961 ;  /* 0x3fb8aa3b75717820 */ /* 0x008fe20000400000 */
[----:B------:R-:W-:Y:S01]  /*9220*/  FMUL R117, R122, 1.4426950216293334961 ;  /* 0x3fb8aa3b7a757820 */ /* 0x000fe20000400000 */
[----:B------:R-:W-:Y:S01]  /*9230*/  FMUL R122, R129, 1.4426950216293334961 ;  /* 0x3fb8aa3b817a7820 */ /* 0x000fe20000400000 */
[----:B------:R-:W-:Y:S01]  /*9240*/  FMUL R87, R130, 1.4426950216293334961 ;  /* 0x3fb8aa3b82577820 */ /* 0x000fe20000400000 */
[----:B------:R-:W-:Y:S01]  /*9250*/  FMUL R88, R131, 1.4426950216293334961 ;  /* 0x3fb8aa3b83587820 */ /* 0x000fe20000400000 */
[----:B0-----:R-:W-:Y:S01]  /*9260*/  FMUL R76, R118, 1.4426950216293334961 ;  /* 0x3fb8aa3b764c7820 */ /* 0x001fe20000400000 */
[----:B------:R-:W-:Y:S01]  /*9270*/  FMUL R118, R123, 1.4426950216293334961 ;  /* 0x3fb8aa3b7b767820 */ /* 0x000fe20000400000 */
[----:B------:R-:W-:Y:S01]  /*9280*/  F2FP.BF16.F32.PACK_AB R15, R28, R25 ;  /* 0x000000191c0f723e */ /* 0x000fe200000010ff */
[----:B------:R-:W-:Y:S01]  /*9290*/  MUFU.EX2 R104, R104 ;  /* 0x0000006800687308 */ /* 0x000fe20000000800 */
[----:B------:R-:W-:Y:S01]  /*92a0*/  F2FP.BF16.F32.PACK_AB R28, R54, R51 ;  /* 0x00000033361c723e */ /* 0x000fe200000010ff */
[----:B------:R-:W-:-:S06]  /*92b0*/  FADD R51, R109, R50 ;  /* 0x000000326d337221 */ /* 0x000fcc0000000000 */
[----:B------:R-:W0:Y:S01]  /*92c0*/  MUFU.EX2 R113, R113 ;  /* 0x0000007100717308 */ /* 0x000e220000000800 */
[----:B------:R-:W-:-:S07]  /*92d0*/  FADD R54, R112, R51 ;  /* 0x0000003370367221 */ /* 0x000fce0000000000 */
[----:B------:R-:W-:Y:S01]  /*92e0*/  MUFU.EX2 R76, R76 ;  /* 0x0000004c004c7308 */ /* 0x000fe20000000800 */
[----:B------:R-:W-:-:S07]  /*92f0*/  F2FP.BF16.F32.PACK_AB R32, R60, R57 ;  /* 0x000000393c20723e */ /* 0x000fce00000010ff */
[----:B------:R-:W3:Y:S08]  /*9300*/  MUFU.EX2 R85, R85 ;  /* 0x0000005500557308 */ /* 0x000ef00000000800 */
[----:B------:R-:W-:Y:S08]  /*9310*/  MUFU.EX2 R86, R86 ;  /* 0x0000005600567308 */ /* 0x000ff00000000800 */
[----:B------:R-:W0:Y:S08]  /*9320*/  MUFU.EX2 R101, R101 ;  /* 0x0000006500657308 */ /* 0x000e300000000800 */
        /* <DEDUP_REMOVED lines=9> */
[----:B------:R-:W0:Y:S01]  /*93c0*/  MUFU.EX2 R88, R88 ;  /* 0x0000005800587308 */ /* 0x000e220000000800 */
[----:B-1----:R-:W-:Y:S01]  /*93d0*/  FADD R57, R111, R54 ;  /* 0x000000366f397221 */ /* 0x002fe20000000000 */
[----:B------:R-:W-:-:S03]  /*93e0*/  F2FP.BF16.F32.PACK_AB R25, R48, R45 ;  /* 0x0000002d3019723e */ /* 0x000fc600000010ff */
[----:B----4-:R-:W-:Y:S01]  /*93f0*/  FADD R60, R114, R57 ;  /* 0x00000039723c7221 */ /* 0x010fe20000000000 */
[----:B------:R-:W-:Y:S02]  /*9400*/  F2FP.BF16.F32.PACK_AB R20, R37, R34 ;  /* 0x000000222514723e */ /* 0x000fe400000010ff */
[----:B------:R-:W-:Y:S01]  /*9410*/  F2FP.BF16.F32.PACK_AB R48, R94, R89 ;  /* 0x000000595e30723e */ /* 0x000fe200000010ff */
[----:B------:R-:W-:Y:S01]  /*9420*/  FADD R89, R115, R60 ;  /* 0x0000003c73597221 */ /* 0x000fe20000000000 */
        /* <DEDUP_REMOVED lines=28> */
[----:B0-----:R-:W-:Y:S02]  /*95f0*/  F2FP.BF16.F32.PACK_AB R60, R113, R104 ;  /* 0x00000068713c723e */ /* 0x001fe400000010ff */
[----:B---3--:R-:W-:Y:S02]  /*9600*/  F2FP.BF16.F32.PACK_AB R61, R85, R76 ;  /* 0x0000004c553d723e */ /* 0x008fe400000010ff */
[----:B------:R-:W-:Y:S02]  /*9610*/  F2FP.BF16.F32.PACK_AB R62, R101, R86 ;  /* 0x00000056653e723e */ /* 0x000fe400000010ff */
[----:B------:R-:W-:Y:S02]  /*9620*/  F2FP.BF16.F32.PACK_AB R63, R118, R117 ;  /* 0x00000075763f723e */ /* 0x000fe400000010ff */
[----:B------:R-:W-:Y:S02]  /*9630*/  F2FP.BF16.F32.PACK_AB R64, R99, R120 ;  /* 0x000000786340723e */ /* 0x000fe400000010ff */
[----:B------:R-:W-:-:S02]  /*9640*/  F2FP.BF16.F32.PACK_AB R65, R119, R116 ;  /* 0x000000747741723e */ /* 0x000fc400000010ff */
[----:B------:R-:W-:Y:S02]  /*9650*/  F2FP.BF16.F32.PACK_AB R66, R122, R121 ;  /* 0x000000797a42723e */ /* 0x000fe400000010ff */
[----:B------:R-:W-:Y:S01]  /*9660*/  F2FP.BF16.F32.PACK_AB R67, R88, R87 ;  /* 0x000000575843723e */ /* 0x000fe200000010ff */
[----:B--2---:R0:W-:Y:S04]  /*9670*/  STS.U16 [R132+UR5+0x8000], R69 ;  /* 0x0080004584007988 */ /* 0x0041e80008000405 */
[----:B------:R0:W-:Y:S04]  /*9680*/  STS.U16 [R132+UR5+0x8400], R71 ;  /* 0x0084004784007988 */ /* 0x0001e80008000405 */
[----:B------:R0:W-:Y:S04]  /*9690*/  STS.U16 [R132+UR5+0x8800], R73 ;  /* 0x0088004984007988 */ /* 0x0001e80008000405 */
[----:B------:R0:W-:Y:S04]  /*96a0*/  STS.U16 [R132+UR5+0x8c00], R75 ;  /* 0x008c004b84007988 */ /* 0x0001e80008000405 */
[----:B-----5:R0:W-:Y:S04]  /*96b0*/  STS.U16 [R135+UR5+0x8100], R68 ;  /* 0x0081004487007988 */ /* 0x0201e80008000405 */
[----:B------:R0:W-:Y:S04]  /*96c0*/  STS.U16 [R135+UR5+0x8500], R70 ;  /* 0x0085004687007988 */ /* 0x0001e80008000405 */
[----:B------:R0:W-:Y:S04]  /*96d0*/  STS.U16 [R135+UR5+0x8900], R72 ;  /* 0x0089004887007988 */ /* 0x0001e80008000405 */
[----:B------:R0:W-:Y:S01]  /*96e0*/  STS.U16 [R135+UR5+0x8d00], R74 ;  /* 0x008d004a87007988 */ /* 0x0001e20008000405 */
[----:B------:R1:W-:Y:S03]  /*96f0*/  STTM.x64 tmem[UR14], R4 ;  /* 0x00000004000079ed */ /* 0x0003e6000834000e */
        /* <DEDUP_REMOVED lines=11> */
[----:B------:R-:W-:-:S04]  /*97b0*/  FADD R89, R96, R89 ;  /* 0x0000005960597221 */ /* 0x000fc80000000000 */
[----:B------:R-:W-:Y:S01]  /*97c0*/  FADD R104, R104, R89 ;  /* 0x0000005968687221 */ /* 0x000fe20000000000 */
[----:B------:R-:W-:-:S03]  /*97d0*/  NOP ;  /* 0x0000000000007918 */ /* 0x000fc60000000000 */
[----:B------:R-:W-:-:S04]  /*97e0*/  FADD R113, R113, R104 ;  /* 0x0000006871717221 */ /* 0x000fc80000000000 */
[----:B------:R-:W-:-:S04]  /*97f0*/  FADD R76, R76, R113 ;  /* 0x000000714c4c7221 */ /* 0x000fc80000000000 */
[----:B------:R-:W-:-:S04]  /*9800*/  FADD R85, R85, R76 ;  /* 0x0000004c55557221 */ /* 0x000fc80000000000 */
[----:B------:R-:W-:Y:S01]  /*9810*/  FADD R86, R86, R85 ;  /* 0x0000005556567221 */ /* 0x000fe20000000000 */
[----:B-1----:R-:W-:-:S04]  /*9820*/  FADD R36, -R136, R197 ;  /* 0x000000c588247221 */ /* 0x002fc80000000100 */
[----:B------:R-:W-:-:S06]  /*9830*/  FMUL R36, R36, 1.4426950216293334961 ;  /* 0x3fb8aa3b24247820 */ /* 0x000fcc0000400000 */
[----:B------:R-:W2:Y:S02]  /*9840*/  MUFU.EX2 R36, R36 ;  /* 0x0000002400247308 */ /* 0x000ea40000000800 */
        /* <DEDUP_REMOVED lines=32> */
[----:B------:R0:W-:Y:S01]  /*9a50*/  STTM.x32 tmem[UR9], R4 ;  /* 0x00000004000079ed */ /* 0x0001e200082c0009 */
[----:B------:R-:W1:Y:S02]  /*9a60*/  FENCE.VIEW.ASYNC.T ;  /* 0x00000000000073c6 */ /* 0x000e640000000200 */
[----:B-1----:R-:W-:Y:S01]  /*9a70*/  BAR.SYNC.DEFER_BLOCKING 0x0 ;  /* 0x0000000000007b1d */ /* 0x002fe20000010000 */
[----:B------:R-:W-:-:S04]  /*9a80*/  FADD R86, R101, R86 ;  /* 0x0000005665567221 */ /* 0x000fc80000000000 */
[----:B------:R-:W-:-:S04]  /*9a90*/  FADD R117, R117, R86 ;  /* 0x0000005675757221 */ /* 0x000fc80000000000 */
[----:B------:R-:W-:Y:S01]  /*9aa0*/  FADD R117, R118, R117 ;  /* 0x0000007576757221 */ /* 0x000fe20000000000 */
[----:B------:R1:W-:Y:S06]  /*9ab0*/  MEMBAR.ALL.CTA ;  /* 0x0000000000007992 */ /* 0x0003ec0000008000 */
[----:B-1----:R-:W1:Y:S01]  /*9ac0*/  FENCE.VIEW.ASYNC.S ;  /* 0x00000000000073c6 */ /* 0x002e620000000000 */
[----:B------:R-:W-:-:S04]  /*9ad0*/  FADD R120, R120, R117 ;  /* 0x0000007578787221 */ /* 0x000fc80000000000 */
[----:B------:R-:W-:-:S04]  /*9ae0*/  FADD R99, R99, R120 ;  /* 0x0000007863637221 */ /* 0x000fc80000000000 */
[----:B------:R-:W-:-:S04]  /*9af0*/  FADD R116, R116, R99 ;  /* 0x0000006374747221 */ /* 0x000fc80000000000 */
[----:B------:R-:W-:-:S04]  /*9b00*/  FADD R116, R119, R116 ;  /* 0x0000007477747221 */ /* 0x000fc80000000000 */
[----:B------:R-:W-:-:S04]  /*9b10*/  FADD R121, R121, R116 ;  /* 0x0000007479797221 */ /* 0x000fc80000000000 */
[----:B------:R-:W-:Y:S01]  /*9b20*/  FADD R122, R122, R121 ;  /* 0x000000797a7a7221 */ /* 0x000fe20000000000 */
[----:B------:R-:W-:-:S03]  /*9b30*/  ULEA UR8, UR19, UR5, 0x3 ;  /* 0x0000000513087291 */ /* 0x000fc6000f8e18ff */
[----:B------:R-:W-:Y:S01]  /*9b40*/  FADD R87, R87, R122 ;  /* 0x0000007a57577221 */ /* 0x000fe20000000000 */
[----:B------:R-:W-:-:S03]  /*9b50*/  UIADD3 UR8, UPT, UPT, UR8, 0xa000, URZ ;  /* 0x0000a00008087890 */ /* 0x000fc6000fffe0ff */
[----:B------:R-:W-:Y:S01]  /*9b60*/  FADD R87, R88, R87 ;  /* 0x0000005758577221 */ /* 0x000fe20000000000 */
[----:B------:R-:W-:Y:S01]  /*9b70*/  UMOV UR18, UR50 ;  /* 0x0000003200127c82 */ /* 0x000fe20008000000 */
[----:B-1----:R-:W-:Y:S06]  /*9b80*/  BAR.SYNC.DEFER_BLOCKING 0x0 ;  /* 0x0000000000007b1d */ /* 0x002fec0000010000 */
[----:B------:R-:W-:Y:S05]  /*9b90*/  BRA.U UP1, `(.L_x_16) ;  /* 0x0000000501007547 */ /* 0x000fea000b800000 */
[----:B------:R-:W-:Y:S02]  /*9ba0*/  UIADD3 UR67, UPT, UPT, UR7, 0x148, URZ ;  /* 0x0000014807437890 */ /* 0x000fe4000fffe0ff */
[----:B------:R-:W-:Y:S02]  /*9bb0*/  UIADD3 UR71, UPT, UPT, UR7, 0x150, URZ ;  /* 0x0000015007477890 */ /* 0x000fe4000fffe0ff */
[----:B------:R-:W-:Y:S02]  /*9bc0*/  UIADD3 UR70, UPT, UPT, UR7, 0x158, URZ ;  /* 0x0000015807467890 */ /* 0x000fe4000fffe0ff */
[----:B------:R-:W-:Y:S02]  /*9bd0*/  UIADD3 UR72, UPT, UPT, UR7, 0x160, URZ ;  /* 0x0000016007487890 */ /* 0x000fe4000fffe0ff */
[----:B------:R-:W-:Y:S02]  /*9be0*/  UIADD3 UR73, UPT, UPT, UR7, 0x168, URZ ;  /* 0x0000016807497890 */ /* 0x000fe4000fffe0ff */
[----:B------:R-:W-:Y:S01]  /*9bf0*/  UIADD3 UR77, UPT, UPT, UR7, 0x170, URZ ;  /* 0x00000170074d7890 */ /* 0x000fe2000fffe0ff */
[----:B------:R-:W-:Y:S01]  /*9c00*/  UMOV UR50, 0x0 ;  /* 0x0000000000327882 */ /* 0x000fe20000000000 */
[----:B------:R-:W-:Y:S01]  /*9c10*/  UMOV UR51, 0x8080490 ;  /* 0x0808049000337882 */ /* 0x000fe20000000000 */
[----:B------:R-:W-:-:S02]  /*9c20*/  UIADD3 UR76, UPT, UPT, UR7, 0x178, URZ ;  /* 0x00000178074c7890 */ /* 0x000fc4000fffe0ff */
[----:B------:R-:W-:Y:S01]  /*9c30*/  UTCHMMA tmem[UR13], gdesc[UR46], tmem[UR7], tmem[UR50], idesc[UR51], UPT ;  /* 0x00ff322e0d0079ea */ /* 0x000fe2000b800007 */
[----:B------:R-:W-:Y:S01]  /*9c40*/  UMOV UR52, 0x0 ;  /* 0x0000000000347882 */ /* 0x000fe20000000000 */
[----:B------:R-:W-:Y:S01]  /*9c50*/  UMOV UR53, 0x8080490 ;  /* 0x0808049000357882 */ /* 0x000fe20000000000 */
[----:B------:R-:W-:Y:S01]  /*9c60*/  UMOV UR68, 0x0 ;  /* 0x0000000000447882 */ /* 0x000fe20000000000 */
[----:B------:R-:W-:Y:S01]  /*9c70*/  UMOV UR69, 0x8080490 ;  /* 0x0808049000457882 */ /* 0x000fe20000000000 */
[----:B------:R-:W-:Y:S01]  /*9c80*/  UMOV UR54, 0x0 ;  /* 0x0000000000367882 */ /* 0x000fe20000000000 */
[----:B------:R-:W-:Y:S01]  /*9c90*/  UMOV UR55, 0x8080490 ;  /* 0x0808049000377882 */ /* 0x000fe20000000000 */
[----:B------:R-:W-:Y:S02]  /*9ca0*/  UIADD3 UR62, UPT, UPT, UR7, 0x20, URZ ;  /* 0x00000020073e7890 */ /* 0x000fe4000fffe0ff */
[----:B------:R1:W-:Y:S01]  /*9cb0*/  UTCHMMA tmem[UR67], gdesc[UR42], tmem[UR7], tmem[UR52], idesc[UR53], UPT ;  /* 0x00ff342a430079ea */ /* 0x0003e2000b800007 */
[----:B------:R-:W-:-:S02]  /*9cc0*/  UIADD3 UR63, UPT, UPT, UR7, 0x180, URZ ;  /* 0x00000180073f7890 */ /* 0x000fc4000fffe0ff */
[----:B------:R2:W-:Y:S01]  /*9cd0*/  UTCHMMA tmem[UR71], gdesc[UR34], tmem[UR7], tmem[UR68], idesc[UR69], UPT ;  /* 0x00ff4422470079ea */ /* 0x0005e2000b800007 */
[----:B------:R-:W-:Y:S01]  /*9ce0*/  UMOV UR56, 0x0 ;  /* 0x0000000000387882 */ /* 0x000fe20000000000 */
[----:B------:R-:W-:Y:S01]  /*9cf0*/  UMOV UR57, 0x8080490 ;  /* 0x0808049000397882 */ /* 0x000fe20000000000 */
[----:B------:R-:W-:Y:S02]  /*9d00*/  UIADD3 UR64, UPT, UPT, UR7, 0x20, URZ ;  /* 0x0000002007407890 */ /* 0x000fe4000fffe0ff */
[----:B------:R3:W-:Y:S01]  /*9d10*/  UTCHMMA tmem[UR70], gdesc[UR32], tmem[UR7], tmem[UR54], idesc[UR55], UPT ;  /* 0x00ff3620460079ea */ /* 0x0007e2000b800007 */
[----:B------:R-:W-:Y:S02]  /*9d20*/  UIADD3 UR65, UPT, UPT, UR7, 0x188, URZ ;  /* 0x0000018807417890 */ /* 0x000fe4000fffe0ff */
[----:B------:R4:W-:Y:S01]  /*9d30*/  UTCHMMA tmem[UR72], gdesc[UR30], tmem[UR7], tmem[UR56], idesc[UR57], UPT ;  /* 0x00ff381e480079ea */ /* 0x0009e2000b800007 */
[----:B------:R-:W-:Y:S01]  /*9d40*/  UMOV UR58, 0x0 ;  /* 0x00000000003a7882 */ /* 0x000fe20000000000 */
[----:B------:R-:W-:Y:S01]  /*9d50*/  UMOV UR59, 0x8080490 ;  /* 0x08080490003b7882 */ /* 0x000fe20000000000 */
[----:B------:R-:W-:-:S02]  /*9d60*/  UIADD3 UR66, UPT, UPT, UR7, 0x20, URZ ;  /* 0x0000002007427890 */ /* 0x000fc4000fffe0ff */
[----:B------:R5:W-:Y:S01]  /*9d70*/  UTCHMMA tmem[UR73], gdesc[UR28], tmem[UR7], tmem[UR58], idesc[UR59], UPT ;  /* 0x00ff3a1c490079ea */ /* 0x000be2000b800007 */
[----:B-1----:R-:W-:Y:S01]  /*9d80*/  UIADD3 UR67, UPT, UPT, UR7, 0x190, URZ ;  /* 0x0000019007437890 */ /* 0x002fe2000fffe0ff */
[----:B------:R-:W-:Y:S01]  /*9d90*/  UMOV UR74, 0x0 ;  /* 0x00000000004a7882 */ /* 0x000fe20000000000 */
[----:B------:R-:W-:Y:S01]  /*9da0*/  UMOV UR75, 0x8080490 ;  /* 0x08080490004b7882 */ /* 0x000fe20000000000 */
[----:B--2---:R-:W-:Y:S02]  /*9db0*/  UIADD3 UR68, UPT, UPT, UR7, 0x20, URZ ;  /* 0x0000002007447890 */ /* 0x004fe4000fffe0ff */
[----:B------:R1:W-:Y:S01]  /*9dc0*/  UTCHMMA tmem[UR77], gdesc[UR26], tmem[UR7], tmem[UR74], idesc[UR75], UPT ;  /* 0x00ff4a1a4d0079ea */ /* 0x0003e2000b800007 */
[----:B------:R-:W-:Y:S01]  /*9dd0*/  UIADD3 UR69, UPT, UPT, UR7, 0x198, URZ ;  /* 0x0000019807457890 */ /* 0x000fe2000fffe0ff */
[----:B------:R-:W-:Y:S01]  /*9de0*/  UMOV UR60, 0x0 ;  /* 0x00000000003c7882 */ /* 0x000fe20000000000 */
[----:B------:R-:W-:Y:S01]  /*9df0*/  UMOV UR61, 0x8080490 ;  /* 0x08080490003d7882 */ /* 0x000fe20000000000 */
[----:B---3--:R-:W-:-:S02]  /*9e00*/  UIADD3 UR70, UPT, UPT, UR7, 0x20, URZ ;  /* 0x0000002007467890 */ /* 0x008fc4000fffe0ff */
[----:B------:R2:W-:Y:S01]  /*9e10*/  UTCHMMA tmem[UR76], gdesc[UR24], tmem[UR7], tmem[UR60], idesc[UR61], UPT ;  /* 0x00ff3c184c0079ea */ /* 0x0005e2000b800007 */
[----:B------:R-:W-:Y:S02]  /*9e20*/  UIADD3 UR71, UPT, UPT, UR7, 0x1a0, URZ ;  /* 0x000001a007477890 */ /* 0x000fe4000fffe0ff */
[----:B----4-:R-:W-:Y:S02]  /*9e30*/  UIADD3 UR72, UPT, UPT, UR7, 0x20, URZ ;  /* 0x0000002007487890 */ /* 0x010fe4000fffe0ff */
[----:B-----5:R-:W-:Y:S02]  /*9e40*/  UIADD3 UR73, UPT, UPT, UR7, 0x1a8, URZ ;  /* 0x000001a807497890 */ /* 0x020fe4000fffe0ff */
[----:B-1----:R-:W-:Y:S02]  /*9e50*/  UIADD3 UR74, UPT, UPT, UR7, 0x20, URZ ;  /* 0x00000020074a7890 */ /* 0x002fe4000fffe0ff */
[----:B------:R-:W-:Y:S01]  /*9e60*/  UIADD3 UR75, UPT, UPT, UR7, 0x1b0, URZ ;  /* 0x000001b0074b7890 */ /* 0x000fe2000fffe0ff */
[----:B------:R-:W-:Y:S01]  /*9e70*/  UMOV UR16, 0x0 ;  /* 0x0000000000107882 */ /* 0x000fe20000000000 */
[----:B------:R-:W-:Y:S01]  /*9e80*/  UMOV UR17, 0x8080490 ;  /* 0x0808049000117882 */ /* 0x000fe20000000000 */
[----:B--2---:R-:W-:Y:S01]  /*9e90*/  UIADD3 UR76, UPT, UPT, UR7, 0x20, URZ ;  /* 0x00000020074c7890 */ /* 0x004fe2000fffe0ff */
[----:B------:R1:W-:Y:S01]  /*9ea0*/  UTCHMMA tmem[UR63], gdesc[UR46], tmem[UR62], tmem[UR16], idesc[UR17], UPT ;  /* 0x00ff102e3f0079ea */ /* 0x0003e2000b80003e */
[----:B------:R-:W-:Y:S01]  /*9eb0*/  UIADD3 UR77, UPT, UPT, UR7, 0x1b8, URZ ;  /* 0x000001b8074d7890 */ /* 0x000fe2000fffe0ff */
[----:B------:R2:W-:Y:S01]  /*9ec0*/  UTCHMMA tmem[UR65], gdesc[UR42], tmem[UR64], tmem[UR50], idesc[UR51], UPT ;  /* 0x00ff322a410079ea */ /* 0x0005e2000b800040 */
[----:B------:R2:W-:Y:S01]  /*9ed0*/  UTCHMMA tmem[UR67], gdesc[UR34], tmem[UR66], tmem[UR52], idesc[UR53], UPT ;  /* 0x00ff3422430079ea */ /* 0x0005e2000b800042 */
[----:B------:R2:W-:Y:S01]  /*9ee0*/  UTCHMMA tmem[UR69], gdesc[UR32], tmem[UR68], tmem[UR54], idesc[UR55], UPT ;  /* 0x00ff3620450079ea */ /* 0x0005e2000b800044 */
[----:B------:R2:W-:Y:S01]  /*9ef0*/  UTCHMMA tmem[UR71], gdesc[UR30], tmem[UR70], tmem[UR56], idesc[UR57], UPT ;  /* 0x00ff381e470079ea */ /* 0x0005e2000b800046 */
[----:B------:R2:W-:Y:S01]  /*9f00*/  UTCHMMA tmem[UR73], gdesc[UR28], tmem[UR72], tmem[UR58], idesc[UR59], UPT ;  /* 0x00ff3a1c490079ea */ /* 0x0005e2000b800048 */
[----:B------:R2:W-:Y:S01]  /*9f10*/  UTCHMMA tmem[UR75], gdesc[UR26], tmem[UR74], tmem[UR60], idesc[UR61], UPT ;  /* 0x00ff3c1a4b0079ea */ /* 0x0005e2000b80004a */
[----:B-1----:R-:W-:Y:S01]  /*9f20*/  UMOV UR16, UR8 ;  /* 0x0000000800107c82 */ /* 0x002fe20008000000 */
[----:B------:R-:W-:Y:S01]  /*9f30*/  UMOV UR17, URZ ;  /* 0x000000ff00117c82 */ /* 0x000fe20008000000 */
[----:B------:R-:W-:Y:S01]  /*9f40*/  UMOV UR62, 0x0 ;  /* 0x00000000003e7882 */ /* 0x000fe20000000000 */
[----:B------:R-:W-:Y:S01]  /*9f50*/  UMOV UR63, 0x8080490 ;  /* 0x08080490003f7882 */ /* 0x000fe20000000000 */
[----:B------:R-:W-:Y:S01]  /*9f60*/  UMOV UR16, UR16 ;  /* 0x0000001000107c82 */ /* 0x000fe20008000000 */
[----:B------:R2:W-:Y:S01]  /*9f70*/  UTCHMMA tmem[UR77], gdesc[UR24], tmem[UR76], tmem[UR62], idesc[UR63], UPT ;  /* 0x00ff3e184d0079ea */ /* 0x0005e2000b80004c */
[----:B------:R2:W-:Y:S01]  /*9f80*/  UTCBAR [UR16], URZ ;  /* 0x000000ff100073e9 */ /* 0x0005e200080000ff */
[----:B------:R-:W-:-:S02]  /*9f90*/  NOP ;  /* 0x0000000000007918 */ /* 0x000fc40000000000 */
.L_x_16:
[----:B------:R-:W-:Y:S01]  /*9fa0*/  UIADD3 UR19, UPT, UPT, UR19, 0x1, URZ ;  /* 0x0000000113137890 */ /* 0x000fe2000fffe0ff */
[----:B------:R-:W-:Y:S01]  /*9fb0*/  FFMA R137, R36, R137, R87 ;  /* 0x0000008924897223 */ /* 0x000fe20000000057 */
[----:B------:R-:W-:Y:S01]  /*9fc0*/  UIADD3 UR6, UPT, UPT, UR6, 0x80, URZ ;  /* 0x0000008006067890 */ /* 0x000fe2000fffe0ff */
[----:B------:R-:W-:Y:S01]  /*9fd0*/  IADD3 R3, PT, PT, R3, UR23, RZ ;  /* 0x0000001703037c10 */ /* 0x000fe2000fffe0ff */
[----:B------:R-:W-:Y:S01]  /*9fe0*/  UISETP.GT.AND UP2, UPT, UR19, 0x1, UPT ;  /* 0x000000011300788c */ /* 0x000fe2000bf44270 */
[----:B------:R-:W-:Y:S02]  /*9ff0*/  IADD3 R138, PT, PT, R139, R138, RZ ;  /* 0x0000008a8b8a7210 */ /* 0x000fe40007ffe0ff */
[----:B------:R-:W-:Y:S01]  /*a000*/  MOV R196, UR18 ;  /* 0x0000001200c47c02 */ /* 0x000fe20008000f00 */
[----:B--2---:R-:W-:Y:S01]  /*a010*/  USEL UR50, URZ, 0x1, !UP2 ;  /* 0x00000001ff327887 */ /* 0x004fe2000d000000 */
[----:B------:R-:W-:Y:S01]  /*a020*/  MOV R197, R136 ;  /* 0x0000008800c57202 */ /* 0x000fe20000000f00 */
[----:B------:R-:W-:-:S02]  /*a030*/  USEL UR19, UR19, URZ, !UP2 ;  /* 0x000000ff13137287 */ /* 0x000fc4000d000000 */
[----:B------:R-:W-:Y:S02]  /*a040*/  UISETP.GE.AND UP2, UPT, UR6, UR15, UPT ;  /* 0x0000000f0600728c */ /* 0x000fe4000bf46270 */
[----:B------:R-:W-:-:S07]  /*a050*/  ULOP3.LUT UR50, UR18, UR50, URZ, 0x3c, !UPT ;  /* 0x0000003212327292 */ /* 0x000fce000f8e3cff */
[----:B------:R-:W-:Y:S05]  /*a060*/  BRA.U !UP2, `(.L_x_17) ;  /* 0xffffffbd0ae47547 */ /* 0x000fea000b83ffff */
.L_x_12:
[C---:B------:R-:W-:Y:S01]  /*a070*/  FMUL R2, R137.reuse, 8388608 ;  /* 0x4b00000089027820 */ /* 0x040fe20000400000 */
[C---:B------:R-:W-:Y:S01]  /*a080*/  FSETP.GEU.AND P5, PT, R137.reuse, 1.175494350822287508e-38, PT ;  /* 0x008000008900780b */ /* 0x040fe20003fae000 */
[----:B------:R-:W1:Y:S01]  /*a090*/  LDCU UR6, c[0x0][0x3f0] ;  /* 0x00007e00ff0677ac */ /* 0x000e620008000800 */
[----:B0-----:R-:W-:Y:S01]  /*a0a0*/  HFMA2 R5, -RZ, RZ, 1.443359375, -0.2030029296875 ;  /* 0x3dc6b27fff057431 */ /* 0x001fe200000001ff */
[C---:B------:R-:W-:Y:S02]  /*a0b0*/  FSETP.GEU.AND P2, PT, |R137|.reuse, 1.175494350822287508e-38, PT ;  /* 0x008000008900780b */ /* 0x040fe40003f4e200 */
[----:B------:R-:W-:Y:S01]  /*a0c0*/  FSEL R42, R2, R137, !P5 ;  /* 0x00000089022a7208 */ /* 0x000fe20006800000 */
[----:B------:R-:W0:Y:S01]  /*a0d0*/  LDCU.64 UR10, c[0x0][0x3e0] ;  /* 0x00007c00ff0a77ac */ /* 0x000e220008000a00 */
[----:B------:R-:W-:Y:S02]  /*a0e0*/  FSETP.GT.AND P3, PT, |R137|, 8.50705917302346158658e+37, PT ;  /* 0x7e8000008900780b */ /* 0x000fe40003f64200 */
[----:B------:R-:W-:-:S04]  /*a0f0*/  IADD3 R2, PT, PT, R42, -0x3f3504f3, RZ ;  /* 0xc0cafb0d2a027810 */ /* 0x000fc80007ffe0ff */
[----:B------:R-:W-:-:S04]  /*a100*/  LOP3.LUT R3, R2, 0xff800000, RZ, 0xc0, !PT ;  /* 0xff80000002037812 */ /* 0x000fc800078ec0ff */
[----:B------:R-:W-:Y:S01]  /*a110*/  IADD3 R2, PT, PT, R42, -R3, RZ ;  /* 0x800000032a027210 */ /* 0x000fe20007ffe0ff */
[----:B-1----:R-:W-:-:S04]  /*a120*/  UISETP.GE.AND UP0, UPT, UR6, 0x1, UPT ;  /* 0x000000010600788c */ /* 0x002fc8000bf06270 */
[----:B------:R-:W-:-:S04]  /*a130*/  FADD R36, R2, -1 ;  /* 0xbf80000002247421 */ /* 0x000fc80000000000 */
[----:B------:R-:W-:-:S04]  /*a140*/  FFMA.FTZ R5, R36, R5, -0.16845393180847167969 ;  /* 0xbe2c7f3024057423 */ /* 0x000fc80000010005 */
[----:B------:R-:W-:-:S04]  /*a150*/  FFMA.FTZ R5, R36, R5, 0.1716887056827545166 ;  /* 0x3e2fcf2a24057423 */ /* 0x000fc80000010005 */
[----:B------:R-:W-:-:S04]  /*a160*/  FFMA.FTZ R5, R36, R5, -0.17900948226451873779 ;  /* 0xbe374e4324057423 */ /* 0x000fc80000010005 */
[----:B------:R-:W-:-:S04]  /*a170*/  FFMA.FTZ R5, R36, R5, 0.20512372255325317383 ;  /* 0x3e520bf424057423 */ /* 0x000fc80000010005 */
[----:B------:R-:W-:Y:S01]  /*a180*/  FFMA.FTZ R5, R36, R5, -0.24046532809734344482 ;  /* 0xbe763c8b24057423 */ /* 0x000fe20000010005 */
[----:B0-----:R-:W-:Y:S06]  /*a190*/  BRA.U !UP0, `(.L_x_18) ;  /* 0x0000000108107547 */ /* 0x001fec000b800000 */
[----:B------:R-:W-:-:S06]  /*a1a0*/  USHF.L.U32 UR18, UR18, 0x1f, URZ ;  /* 0x0000001f12127899 */ /* 0x000fcc00080006ff */
[----:B------:R-:W-:-:S04]  /*a1b0*/  MOV R2, UR18 ;  /* 0x0000001200027c02 */ /* 0x000fc80008000f00 */
[----:B------:R-:W0:Y:S02]  /*a1c0*/  SYNCS.PHASECHK.TRANS64.TRYWAIT P4, [UR8], R2 ;  /* 0x00000002ff0075a7 */ /* 0x000e240008081108 */
[----:B0-----:R-:W-:Y:S05]  /*a1d0*/  @!P4 BRA `(.L_x_19) ;  /* 0x0000001400b8c947 */ /* 0x001fea0003800000 */
.L_x_18:
[----:B------:R-:W-:Y:S01]  /*a1e0*/  BAR.SYNC.DEFER_BLOCKING 0x0 ;  /* 0x0000000000007b1d */ /* 0x000fe20000010000 */
[----:B------:R-:W-:Y:S01]  /*a1f0*/  FFMA.FTZ R5, R36, R5, 0.28857114911079406738 ;  /* 0x3e93bf9924057423 */ /* 0x000fe20000010005 */
[----:B------:R-:W-:Y:S01]  /*a200*/  @P3 FMUL R137, R137, 0.25 ;  /* 0x3e80000089893820 */ /* 0x000fe20000400000 */
[----:B------:R-:W-:Y:S01]  /*a210*/  ISETP.GE.U32.AND P6, PT, R42, 0x7f800000, PT ;  /* 0x7f8000002a00780c */ /* 0x000fe20003fc6070 */
[----:B------:R-:W-:Y:S01]  /*a220*/  UIMAD UR8, UR4, UR10, URZ ;  /* 0x0000000a040872a4 */ /* 0x000fe2000f8e02ff */
[----:B------:R-:W-:-:S03]  /*a230*/  FFMA.FTZ R37, R36, R5, -0.36067417263984680176 ;  /* 0xbeb8aa4924257423 */ /* 0x000fc60000010005 */
[----:B------:R-:W0:Y:S01]  /*a240*/  LDC.64 R40, c[0x0][0x398] ;  /* 0x0000e600ff287b82 */ /* 0x000e220000000a00 */
[----:B------:R-:W-:Y:S01]  /*a250*/  @!P2 FMUL R137, R137, 16777216 ;  /* 0x4b8000008989a820 */ /* 0x000fe20000400000 */
[----:B------:R-:W-:Y:S01]  /*a260*/  FSEL R2, RZ, -23, P5 ;  /* 0xc1b80000ff027808 */ /* 0x000fe20002800000 */
[----:B------:R-:W-:Y:S01]  /*a270*/  FFMA.FTZ R37, R36, R37, 0.48089820146560668945 ;  /* 0x3ef6384a24257423 */ /* 0x000fe20000010025 */
[----:B------:R-:W-:Y:S01]  /*a280*/  I2FP.F32.S32 R3, R3 ;  /* 0x0000000300037245 */ /* 0x000fe20000201400 */
[----:B------:R-:W1:Y:S01]  /*a290*/  MUFU.RCP R39, R137 ;  /* 0x0000008900277308 */ /* 0x000e620000001000 */
[----:B------:R-:W-:Y:S02]  /*a2a0*/  IMAD R38, R0, UR11, RZ ;  /* 0x0000000b00267c24 */ /* 0x000fe4000f8e02ff */
[C---:B------:R-:W-:Y:S01]  /*a2b0*/  FFMA.FTZ R37, R36.reuse, R37, -0.72134751081466674805 ;  /* 0xbf38aa3b24257423 */ /* 0x040fe20000010025 */
[----:B------:R-:W2:Y:S01]  /*a2c0*/  LDC R101, c[0x0][0x3e8] ;  /* 0x0000fa00ff657b82 */ /* 0x000ea20000000800 */
[----:B------:R-:W-:Y:S01]  /*a2d0*/  USHF.L.U32 UR6, UR8, 0x1, URZ ;  /* 0x0000000108067899 */ /* 0x000fe200080006ff */
[----:B------:R-:W-:Y:S01]  /*a2e0*/  FFMA.FTZ R2, R3, 1.1920928955078125e-07, R2 ;  /* 0x3400000003027823 */ /* 0x000fe20000010002 */
[----:B------:R-:W-:Y:S01]  /*a2f0*/  FMUL R37, R36, R37 ;  /* 0x0000002524257220 */ /* 0x000fe20000400000 */
[C---:B------:R-:W-:Y:S01]  /*a300*/  SHF.L.U32 R3, R38.reuse, 0x1, RZ ;  /* 0x0000000126037819 */ /* 0x040fe200000006ff */
[----:B------:R-:W-:-:S04]  /*a310*/  IMAD.HI R38, R38, 0x2, RZ ;  /* 0x0000000226267827 */ /* 0x000fc800078e02ff */
[C---:B------:R-:W-:Y:S01]  /*a320*/  FMUL R37, R36.reuse, R37 ;  /* 0x0000002524257220 */ /* 0x040fe20000400000 */
[----:B------:R-:W3:Y:S02]  /*a330*/  @!P1 SYNCS.CCTL.IV [UR5+0xa000] ;  /* 0x00a00000ff0099b1 */ /* 0x000ee40008000005 */
[----:B---3--:R-:W-:Y:S01]  /*a340*/  BAR.SYNC.DEFER_BLOCKING 0x0 ;  /* 0x0000000000007b1d */ /* 0x008fe20000010000 */
[----:B------:R-:W-:-:S04]  /*a350*/  FFMA.FTZ R37, R36, 1.4426950216293334961, R37 ;  /* 0x3fb8aa3b24257823 */ /* 0x000fc80000010025 */
[----:B------:R-:W-:Y:S01]  /*a360*/  FADD R37, R2, R37 ;  /* 0x0000002502257221 */ /* 0x000fe20000000000 */
[----:B0-----:R-:W-:Y:S01]  /*a370*/  IADD3 R2, P4, P5, R3, UR6, R40 ;  /* 0x0000000603027c10 */ /* 0x001fe2000fd9e028 */
[----:B------:R-:W0:Y:S01]  /*a380*/  LDTM.x32 R4, tmem[UR9] ;  /* 0x00000009000479ee */ /* 0x000e2200082c0000 */
[----:B------:R-:W-:Y:S01]  /*a390*/  @P6 MOV R3, 0x7f800000 ;  /* 0x7f80000000036802 */ /* 0x000fe20000000f00 */
[----:B------:R-:W-:Y:S01]  /*a3a0*/  UIMAD.WIDE UR8, UR8, 0x2, URZ ;  /* 0x00000002080878a5 */ /* 0x000fe2000f8e02ff */
[----:B--2---:R-:W-:-:S03]  /*a3b0*/  IMAD R119, R101, 0x38, RZ ;  /* 0x0000003865777824 */ /* 0x004fc600078e02ff */
[C---:B------:R-:W-:Y:S01]  /*a3c0*/  @P6 FFMA.FTZ R37, R42.reuse, R3, +INF ;  /* 0x7f8000002a256423 */ /* 0x040fe20000010003 */
[----:B------:R-:W-:Y:S01]  /*a3d0*/  FSETP.NEU.AND P6, PT, R42, RZ, PT ;  /* 0x000000ff2a00720b */ /* 0x000fe20003fcd000 */
[C---:B------:R-:W-:Y:S01]  /*a3e0*/  IMAD R45, R101.reuse, 0x1c, RZ ;  /* 0x0000001c652d7824 */ /* 0x040fe200078e02ff */
[----:B------:R-:W-:Y:S01]  /*a3f0*/  IADD3.X R3, PT, PT, R38, UR9, R41, P4, P5 ;  /* 0x0000000926037c10 */ /* 0x000fe2000a7ea429 */
[----:B------:R-:W-:Y:S01]  /*a400*/  IMAD R41, R101, 0x30, RZ ;  /* 0x0000003065297824 */ /* 0x000fe200078e02ff */
[----:B------:R-:W-:Y:S01]  /*a410*/  FSEL R37, R37, -INF , P6 ;  /* 0xff80000025257808 */ /* 0x000fe20003000000 */
[C---:B------:R-:W-:Y:S01]  /*a420*/  IMAD R115, R101.reuse, 0x34, RZ ;  /* 0x0000003465737824 */ /* 0x040fe200078e02ff */
[CC--:B------:R-:W-:Y:S01]  /*a430*/  LEA R47, R101.reuse, -R101.reuse, 0x4 ;  /* 0x80000065652f7211 */ /* 0x0c0fe200078e20ff */
[C---:B------:R-:W-:Y:S01]  /*a440*/  IMAD R109, R101.reuse, 0x2c, RZ ;  /* 0x0000002c656d7824 */ /* 0x040fe200078e02ff */
[----:B------:R-:W-:Y:S01]  /*a450*/  LEA R51, R101, R101, 0x4 ;  /* 0x0000006565337211 */ /* 0x000fe200078e20ff */
[----:B------:R-:W-:Y:S01]  /*a460*/  FFMA R67, R37, 0.69314718246459960938, R136 ;  /* 0x3f31721825437823 */ /* 0x000fe20000000088 */
[C---:B------:R-:W-:Y:S01]  /*a470*/  IMAD R37, R101.reuse, 0x28, RZ ;  /* 0x0000002865257824 */ /* 0x040fe200078e02ff */
[----:B------:R-:W2:Y:S01]  /*a480*/  @!P1 SYNCS.CCTL.IV [UR5+0xa008] ;  /* 0x00a00800ff0099b1 */ /* 0x000ea20008000005 */
[C---:B------:R-:W-:Y:S01]  /*a490*/  IMAD R61, R101.reuse, 0x1a, RZ ;  /* 0x0000001a653d7824 */ /* 0x040fe200078e02ff */
[----:B------:R-:W-:Y:S01]  /*a4a0*/  NOP ;  /* 0x0000000000007918 */ /* 0x000fe20000000000 */
[C---:B------:R-:W-:Y:S01]  /*a4b0*/  IMAD R69, R101.reuse, 0x1e, RZ ;  /* 0x0000001e65457824 */ /* 0x040fe200078e02ff */
[C---:B------:R-:W-:Y:S01]  /*a4c0*/  SHF.L.U32 R49, R101.reuse, 0x4, RZ ;  /* 0x0000000465317819 */ /* 0x040fe200000006ff */
[----:B------:R-:W-:-:S02]  /*a4d0*/  IMAD R123, R101, 0x3c, RZ ;  /* 0x0000003c657b7824 */ /* 0x000fc400078e02ff */
[----:B0-----:R-:W-:Y:S01]  /*a4e0*/  @P3 FMUL R6, R6, 0.25 ;  /* 0x3e80000006063820 */ /* 0x001fe20000400000 */
[----:B------:R-:W-:Y:S01]  /*a4f0*/  @P3 FMUL R7, R7, 0.25 ;  /* 0x3e80000007073820 */ /* 0x000fe20000400000 */
[----:B------:R-:W-:Y:S01]  /*a500*/  @P3 FMUL R23, R23, 0.25 ;  /* 0x3e80000017173820 */ /* 0x000fe20000400000 */
[----:B------:R-:W-:Y:S01]  /*a510*/  @P3 FMUL R4, R4, 0.25 ;  /* 0x3e80000004043820 */ /* 0x000fe20000400000 */
[----:B------:R-:W-:Y:S01]  /*a520*/  @!P2 FMUL R6, R6, 16777216 ;  /* 0x4b8000000606a820 */ /* 0x000fe20000400000 */
[----:B------:R-:W-:Y:S01]  /*a530*/  @!P2 FMUL R7, R7, 16777216 ;  /* 0x4b8000000707a820 */ /* 0x000fe20000400000 */
[----:B------:R-:W-:Y:S01]  /*a540*/  @P3 FMUL R5, R5, 0.25 ;  /* 0x3e80000005053820 */ /* 0x000fe20000400000 */
[----:B------:R-:W-:Y:S01]  /*a550*/  @P3 FMUL R9, R9, 0.25 ;  /* 0x3e80000009093820 */ /* 0x000fe20000400000 */
[C---:B-1----:R-:W-:Y:S01]  /*a560*/  FMUL R6, R39.reuse, R6 ;  /* 0x0000000627067220 */ /* 0x042fe20000400000 */
[----:B------:R-:W-:Y:S01]  /*a570*/  FMUL R7, R39, R7 ;  /* 0x0000000727077220 */ /* 0x000fe20000400000 */
[----:B------:R-:W-:Y:S01]  /*a580*/  @P3 FMUL R29, R29, 0.25 ;  /* 0x3e8000001d1d3820 */ /* 0x000fe20000400000 */
[----:B------:R-:W-:Y:S01]  /*a590*/  @!P2 FMUL R23, R23, 16777216 ;  /* 0x4b8000001717a820 */ /* 0x000fe20000400000 */
[----:B------:R-:W-:Y:S01]  /*a5a0*/  @!P2 FMUL R4, R4, 16777216 ;  /* 0x4b8000000404a820 */ /* 0x000fe20000400000 */
[----:B------:R-:W-:Y:S01]  /*a5b0*/  @!P2 FMUL R5, R5, 16777216 ;  /* 0x4b8000000505a820 */ /* 0x000fe20000400000 */
[----:B------:R-:W-:Y:S01]  /*a5c0*/  @P3 FMUL R27, R27, 0.25 ;  /* 0x3e8000001b1b3820 */ /* 0x000fe20000400000 */
[----:B------:R-:W-:Y:S01]  /*a5d0*/  @P3 FMUL R28, R28, 0.25 ;  /* 0x3e8000001c1c3820 */ /* 0x000fe20000400000 */
[----:B------:R-:W-:Y:S01]  /*a5e0*/  @!P2 FMUL R9, R9, 16777216 ;  /* 0x4b8000000909a820 */ /* 0x000fe20000400000 */
[----:B------:R-:W-:Y:S01]  /*a5f0*/  @P3 FMUL R17, R17, 0.25 ;  /* 0x3e80000011113820 */ /* 0x000fe20000400000 */
[----:B------:R-:W-:Y:S01]  /*a600*/  @P3 FMUL R22, R22, 0.25 ;  /* 0x3e80000016163820 */ /* 0x000fe20000400000 */
[----:B------:R-:W-:Y:S01]  /*a610*/  @!P2 FMUL R29, R29, 16777216 ;  /* 0x4b8000001d1da820 */ /* 0x000fe20000400000 */
[----:B------:R-:W-:Y:S01]  /*a620*/  F2FP.BF16.F32.PACK_AB R96, R7, R6 ;  /* 0x000000060760723e */ /* 0x000fe200000010ff */
[----:B------:R-:W-:Y:S01]  /*a630*/  @P3 FMUL R10, R10, 0.25 ;  /* 0x3e8000000a0a3820 */ /* 0x000fe20000400000 */
[----:B------:R-:W-:Y:S01]  /*a640*/  FMUL R87, R39, R23 ;  /* 0x0000001727577220 */ /* 0x000fe20000400000 */
[----:B------:R-:W-:-:S02]  /*a650*/  IMAD R7, R101, 0x18, RZ ;  /* 0x0000001865077824 */ /* 0x000fc400078e02ff */
[C---:B------:R-:W-:Y:S01]  /*a660*/  FMUL R4, R39.reuse, R4 ;  /* 0x0000000427047220 */ /* 0x040fe20000400000 */
[----:B------:R-:W-:Y:S01]  /*a670*/  FMUL R5, R39, R5 ;  /* 0x0000000527057220 */ /* 0x000fe20000400000 */
[----:B------:R-:W-:Y:S01]  /*a680*/  @P3 FMUL R8, R8, 0.25 ;  /* 0x3e80000008083820 */ /* 0x000fe20000400000 */
        /* <DEDUP_REMOVED lines=19> */
[----:B------:R-:W-:Y:S01]  /*a7c0*/  @!P2 FMUL R27, R27, 16777216 ;  /* 0x4b8000001b1ba820 */ /* 0x000fe20000400000 */
[----:B------:R-:W-:Y:S01]  /*a7d0*/  @!P2 FMUL R28, R28, 16777216 ;  /* 0x4b8000001c1ca820 */ /* 0x000fe20000400000 */
[----:B------:R-:W-:Y:S01]  /*a7e0*/  FMUL R73, R39, R9 ;  /* 0x0000000927497220 */ /* 0x000fe20000400000 */
[----:B------:R-:W-:-:S02]  /*a7f0*/  IMAD R23, R101, 0xc, RZ ;  /* 0x0000000c65177824 */ /* 0x000fc400078e02ff */
[----:B------:R-:W-:Y:S01]  /*a800*/  @!P2 FMUL R17, R17, 16777216 ;  /* 0x4b8000001111a820 */ /* 0x000fe20000400000 */
[----:B------:R-:W-:Y:S01]  /*a810*/  @!P2 FMUL R22, R22, 16777216 ;  /* 0x4b8000001616a820 */ /* 0x000fe20000400000 */
[----:B------:R-:W-:Y:S01]  /*a820*/  IMAD R9, R101, 0x6, RZ ;  /* 0x0000000665097824 */ /* 0x000fe200078e02ff */
[----:B------:R-:W-:Y:S01]  /*a830*/  IADD3 R6, P3, PT, R41, R2, RZ ;  /* 0x0000000229067210 */ /* 0x000fe20007f7e0ff */
[----:B------:R-:W-:Y:S01]  /*a840*/  FMUL R93, R39, R29 ;  /* 0x0000001d275d7220 */ /* 0x000fe20000400000 */
[----:B------:R-:W-:Y:S01]  /*a850*/  @!P2 FMUL R10, R10, 16777216 ;  /* 0x4b8000000a0aa820 */ /* 0x000fe20000400000 */
[----:B------:R-:W-:Y:S02]  /*a860*/  IMAD R29, R101, 0x24, RZ ;  /* 0x00000024651d7824 */ /* 0x000fe400078e02ff */
[C---:B------:R-:W-:Y:S01]  /*a870*/  FMUL R91, R39.reuse, R27 ;  /* 0x0000001b275b7220 */ /* 0x040fe20000400000 */
[----:B------:R-:W-:Y:S01]  /*a880*/  FMUL R86, R39, R28 ;  /* 0x0000001c27567220 */ /* 0x000fe20000400000 */
[----:B------:R-:W-:Y:S01]  /*a890*/  IADD3 R40, P6, PT, R7, R2, RZ ;  /* 0x0000000207287210 */ /* 0x000fe20007fde0ff */
[----:B------:R-:W-:Y:S01]  /*a8a0*/  @!P2 FMUL R8, R8, 16777216 ;  /* 0x4b8000000808a820 */ /* 0x000fe20000400000 */
[----:B------:R-:W-:Y:S01]  /*a8b0*/  F2FP.BF16.F32.PACK_AB R94, R5, R4 ;  /* 0x00000004055e723e */ /* 0x000fe200000010ff */
[C---:B------:R-:W-:Y:S01]  /*a8c0*/  FMUL R81, R39.reuse, R17 ;  /* 0x0000001127517220 */ /* 0x040fe20000400000 */
[----:B------:R-:W-:Y:S01]  /*a8d0*/  FMUL R80, R39, R22 ;  /* 0x0000001627507220 */ /* 0x000fe20000400000 */
[----:B------:R-:W-:Y:S01]  /*a8e0*/  IMAD R27, R101, 0x14, RZ ;  /* 0x00000014651b7824 */ /* 0x000fe200078e02ff */
[-C--:B------:R-:W-:Y:S01]  /*a8f0*/  IADD3 R28, P5, PT, R23, R2.reuse, RZ ;  /* 0x00000002171c7210 */ /* 0x080fe20007fbe0ff */
[----:B------:R-:W-:Y:S01]  /*a900*/  @!P2 FMUL R11, R11, 16777216 ;  /* 0x4b8000000b0ba820 */ /* 0x000fe20000400000 */
[----:B------:R-:W-:Y:S01]  /*a910*/  LEA.HI.X.SX32 R7, R7, R3, 0x1, P3 ;  /* 0x0000000307077211 */ /* 0x000fe200018f0eff */
[----:B------:R-:W-:Y:S01]  /*a920*/  @!P2 FMUL R26, R26, 16777216 ;  /* 0x4b8000001a1aa820 */ /* 0x000fe20000400000 */
[----:B------:R-:W-:Y:S01]  /*a930*/  @!P2 FMUL R31, R31, 16777216 ;  /* 0x4b8000001f1fa820 */ /* 0x000fe20000400000 */
[C---:B------:R-:W-:Y:S01]  /*a940*/  LEA R5, R101.reuse, R101, 0x1 ;  /* 0x0000006565057211 */ /* 0x040fe200078e08ff */
[----:B------:R-:W-:Y:S01]  /*a950*/  IMAD R17, R101, 0xa, RZ ;  /* 0x0000000a65117824 */ /* 0x000fe200078e02ff */
[----:B------:R-:W-:Y:S01]  /*a960*/  IADD3 R22, P3, PT, R9, R2, RZ ;  /* 0x0000000209167210 */ /* 0x000fe20007f7e0ff */
[----:B------:R-:W-:Y:S01]  /*a970*/  FMUL R68, R39, R10 ;  /* 0x0000000a27447220 */ /* 0x000fe20000400000 */
[----:B------:R-:W-:Y:S01]  /*a980*/  @!P2 FMUL R35, R35, 16777216 ;  /* 0x4b8000002323a820 */ /* 0x000fe20000400000 */
[----:B------:R-:W-:Y:S01]  /*a990*/  IADD3 R10, P4, PT, R29, R2, RZ ;  /* 0x000000021d0a7210 */ /* 0x000fe20007f9e0ff */
[----:B------:R-:W-:Y:S01]  /*a9a0*/  @!P2 FMUL R12, R12, 16777216 ;  /* 0x4b8000000c0ca820 */ /* 0x000fe20000400000 */
        /* <DEDUP_REMOVED lines=14> */
[----:B------:R-:W-:Y:S01]  /*aa90*/  FMUL R66, R39, R8 ;  /* 0x0000000827427220 */ /* 0x000fe20000400000 */
[----:B------:R-:W-:Y:S01]  /*aaa0*/  LEA.HI.X.SX32 R41, R23, R3, 0x1, P6 ;  /* 0x0000000317297211 */ /* 0x000fe200030f0eff */
[----:B------:R-:W-:Y:S01]  /*aab0*/  FMUL R75, R39, R11 ;  /* 0x0000000b274b7220 */ /* 0x000fe20000400000 */
[----:B------:R-:W-:Y:S01]  /*aac0*/  LEA.HI.X.SX32 R29, R9, R3, 0x1, P5 ;  /* 0x00000003091d7211 */ /* 0x000fe200028f0eff */
[C---:B------:R-:W-:Y:S01]  /*aad0*/  FMUL R84, R39.reuse, R26 ;  /* 0x0000001a27547220 */ /* 0x040fe20000400000 */
[----:B------:R-:W-:Y:S01]  /*aae0*/  FMUL R95, R39, R31 ;  /* 0x0000001f275f7220 */ /* 0x000fe20000400000 */
[-C--:B------:R-:W-:Y:S01]  /*aaf0*/  IADD3 R8, P1, PT, R37, R2.reuse, RZ ;  /* 0x0000000225087210 */ /* 0x080fe20007f3e0ff */
[----:B------:R-:W-:Y:S01]  /*ab00*/  IMAD R31, R101, 0xe, RZ ;  /* 0x0000000e651f7824 */ /* 0x000fe200078e02ff */
[----:B------:R-:W-:Y:S01]  /*ab10*/  IADD3 R36, P5, PT, R27, R2, RZ ;  /* 0x000000021b247210 */ /* 0x000fe20007fbe0ff */
[----:B------:R-:W-:Y:S01]  /*ab20*/  FMUL R99, R39, R35 ;  /* 0x0000002327637220 */ /* 0x000fe20000400000 */
[----:B------:R-:W-:Y:S01]  /*ab30*/  LEA.HI.X.SX32 R23, R5, R3, 0x1, P3 ;  /* 0x0000000305177211 */ /* 0x000fe200018f0eff */
[----:B------:R-:W-:Y:S01]  /*ab40*/  FMUL R70, R39, R12 ;  /* 0x0000000c27467220 */ /* 0x000fe20000400000 */
[----:B------:R-:W-:Y:S01]  /*ab50*/  LEA R11, R101, R101, 0x2 ;  /* 0x00000065650b7211 */ /* 0x000fe200078e10ff */
[----:B------:R-:W-:Y:S01]  /*ab60*/  FMUL R77, R39, R13 ;  /* 0x0000000d274d7220 */ /* 0x000fe20000400000 */
[----:B------:R-:W-:Y:S01]  /*ab70*/  IADD3 R26, P3, PT, R17, R2, RZ ;  /* 0x00000002111a7210 */ /* 0x000fe20007f7e0ff */
        /* <DEDUP_REMOVED lines=12> */
[----:B------:R-:W-:Y:S01]  /*ac40*/  FMUL R92, R39, R34 ;  /* 0x00000022275c7220 */ /* 0x000fe20000400000 */
[----:B------:R-:W-:Y:S01]  /*ac50*/  IMAD R35, R101, 0x12, RZ ;  /* 0x0000001265237824 */ /* 0x000fe200078e02ff */
[-C--:B------:R-:W-:Y:S01]  /*ac60*/  IADD3 R4, P2, PT, R119, R2.reuse, RZ ;  /* 0x0000000277047210 */ /* 0x080fe20007f5e0ff */
[----:B------:R-:W-:Y:S01]  /*ac70*/  IMAD R39, R101, 0x16, RZ ;  /* 0x0000001665277824 */ /* 0x000fe200078e02ff */
[-C--:B------:R-:W-:Y:S01]  /*ac80*/  LEA.HI.X.SX32 R9, R27, R3.reuse, 0x1, P1 ;  /* 0x000000031b097211 */ /* 0x080fe200008f0eff */
[----:B------:R-:W-:Y:S01]  /*ac90*/  IMAD R103, R101, 0x22, RZ ;  /* 0x0000002265677824 */ /* 0x000fe200078e02ff */
[-C--:B------:R-:W-:Y:S01]  /*aca0*/  LEA.HI.X.SX32 R37, R17, R3.reuse, 0x1, P5 ;  /* 0x0000000311257211 */ /* 0x080fe200028f0eff */
[----:B------:R-:W-:Y:S01]  /*acb0*/  IMAD R19, R101, 0xb, RZ ;  /* 0x0000000b65137824 */ /* 0x000fe200078e02ff */
[-C--:B------:R-:W-:Y:S01]  /*acc0*/  IADD3 R44, P5, PT, R45, R2.reuse, RZ ;  /* 0x000000022d2c7210 */ /* 0x080fe20007fbe0ff */
[----:B------:R-:W-:Y:S01]  /*acd0*/  IMAD R107, R101, 0x2a, RZ ;  /* 0x0000002a656b7824 */ /* 0x000fe200078e02ff */
[----:B------:R-:W-:Y:S01]  /*ace0*/  LEA.HI.X.SX32 R27, R11, R3, 0x1, P3 ;  /* 0x000000030b1b7211 */ /* 0x000fe200018f0eff */
[C---:B------:R-:W-:Y:S01]  /*acf0*/  IMAD R43, R101.reuse, 0xd, RZ ;  /* 0x0000000d652b7824 */ /* 0x040fe200078e02ff */
[C---:B------:R-:W-:Y:S01]  /*ad00*/  LEA R13, R101.reuse, -R101, 0x3 ;  /* 0x80000065650d7211 */ /* 0x040fe200078e18ff */
        /* <DEDUP_REMOVED lines=11> */
[-C--:B------:R-:W-:Y:S01]  /*adc0*/  LEA.HI.X.SX32 R45, R31, R3.reuse, 0x1, P5 ;  /* 0x000000031f2d7211 */ /* 0x080fe200028f0eff */
[----:B------:R-:W-:Y:S01]  /*add0*/  IMAD R63, R101, 0x1b, RZ ;  /* 0x0000001b653f7824 */ /* 0x000fe200078e02ff */
[-C--:B------:R-:W-:Y:S01]  /*ade0*/  IADD3 R38, P4, PT, R39, R2.reuse, RZ ;  /* 0x0000000227267210 */ /* 0x080fe20007f9e0ff */
        /* <DEDUP_REMOVED lines=9> */
[----:B------:R-:W-:Y:S01]  /*ae80*/  LEA.HI.X.SX32 R13, R39, R3, 0x1, P6 ;  /* 0x00000003270d7211 */ /* 0x000fe200030f0eff */
[----:B------:R0:W-:Y:S01]  /*ae90*/  STG.E.U16 desc[UR20][R2.64], R94 ;  /* 0x0000005e02007986 */ /* 0x0001e2000c101514 */
[-C--:B------:R-:W-:Y:S01]  /*aea0*/  IADD3 R46, P1, PT, R69, R2.reuse, RZ ;  /* 0x00000002452e7210 */ /* 0x080fe20007f3e0ff */
[----:B------:R-:W1:Y:S01]  /*aeb0*/  LDCU UR5, c[0x0][0x3ec] ;  /* 0x00007d80ff0577ac */ /* 0x000e620008000800 */
[----:B------:R-:W-:-:S02]  /*aec0*/  IADD3 R14, P2, PT, R123, R2, RZ ;  /* 0x000000027b0e7210 */ /* 0x000fc40007f5e0ff */
[-C--:B------:R-:W-:Y:S02]  /*aed0*/  IADD3 R50, P3, PT, R103, R2.reuse, RZ ;  /* 0x0000000267327210 */ /* 0x080fe40007f7e0ff */
[-C--:B------:R-:W-:Y:S02]  /*aee0*/  IADD3 R42, P6, PT, R61, R2.reuse, RZ ;  /* 0x000000023d2a7210 */ /* 0x080fe40007fde0ff */
[-C--:B------:R-:W-:Y:S02]  /*aef0*/  LEA.HI.X.SX32 R39, R19, R3.reuse, 0x1, P4 ;  /* 0x0000000313277211 */ /* 0x080fe400020f0eff */
[----:B------:R-:W-:Y:S02]  /*af00*/  IADD3 R54, P4, PT, R107, R2, RZ ;  /* 0x000000026b367210 */ /* 0x000fe40007f9e0ff */
[----:B------:R-:W-:Y:S02]  /*af10*/  SHF.L.U32 R21, R101, 0x1, RZ ;  /* 0x0000000165157819 */ /* 0x000fe400000006ff */
[----:B------:R-:W-:-:S02]  /*af20*/  LEA.HI.X.SX32 R35, R15, R3, 0x1, P5 ;  /* 0x000000030f237211 */ /* 0x000fc400028f0eff */
[-C--:B------:R-:W-:Y:S02]  /*af30*/  LEA.HI.X.SX32 R47, R47, R3.reuse, 0x1, P1 ;  /* 0x000000032f2f7211 */ /* 0x080fe400008f0eff */
[-C--:B------:R-:W-:Y:S01]  /*af40*/  LEA.HI.X.SX32 R43, R43, R3.reuse, 0x1, P6 ;  /* 0x000000032b2b7211 */ /* 0x080fe200030f0eff */
[----:B-1----:R-:W-:Y:S01]  /*af50*/  UIMAD UR4, UR4, UR5, URZ ;  /* 0x00000005040472a4 */ /* 0x002fe2000f8e02ff */
[-C--:B------:R-:W-:Y:S02]  /*af60*/  LEA.HI.X.SX32 R15, R69, R3.reuse, 0x1, P2 ;  /* 0x00000003450f7211 */ /* 0x080fe400010f0eff */
[-C--:B------:R-:W-:Y:S01]  /*af70*/  IADD3 R60, P1, PT, R117, R2.reuse, RZ ;  /* 0x00000002753c7210 */ /* 0x080fe20007f3e0ff */
[----:B------:R-:W-:Y:S01]  /*af80*/  USHF.L.U32 UR6, UR4, 0x2, URZ ;  /* 0x0000000204067899 */ /* 0x000fe200080006ff */
[----:B------:R-:W-:Y:S01]  /*af90*/  LEA.HI.X.SX32 R51, R51, R3, 0x1, P3 ;  /* 0x0000000333337211 */ /* 0x000fe200018f0eff */
[----:B------:R-:W-:Y:S01]  /*afa0*/  UIMAD.WIDE UR4, UR4, 0x4, URZ ;  /* 0x00000004040478a5 */ /* 0x000fe2000f8e02ff */
[----:B------:R-:W-:-:S02]  /*afb0*/  IADD3 R52, P5, PT, R105, R2, RZ ;  /* 0x0000000269347210 */ /* 0x000fc40007fbe0ff */
[-C--:B------:R-:W-:Y:S02]  /*afc0*/  IADD3 R56, P6, PT, R111, R2.reuse, RZ ;  /* 0x000000026f387210 */ /* 0x080fe40007fde0ff */
[-C--:B------:R-:W-:Y:S02]  /*afd0*/  IADD3 R58, P2, PT, R113, R2.reuse, RZ ;  /* 0x00000002713a7210 */ /* 0x080fe40007f5e0ff */
[-C--:B------:R-:W-:Y:S02]  /*afe0*/  IADD3 R62, P3, PT, R121, R2.reuse, RZ ;  /* 0x00000002793e7210 */ /* 0x080fe40007f7e0ff */
[-C--:B------:R-:W-:Y:S02]  /*aff0*/  LEA.HI.X.SX32 R55, R55, R3.reuse, 0x1, P4 ;  /* 0x0000000337377211 */ /* 0x080fe400020f0eff */
[----:B------:R-:W-:Y:S02]  /*b000*/  IADD3 R18, P4, PT, R21, R2, RZ ;  /* 0x0000000215127210 */ /* 0x000fe40007f9e0ff */
[----:B------:R-:W-:-:S02]  /*b010*/  LEA.HI.X.SX32 R61, R63, R3, 0x1, P1 ;  /* 0x000000033f3d7211 */ /* 0x000fc400008f0eff */
[-C--:B------:R-:W-:Y:S02]  /*b020*/  LEA.HI.X.SX32 R53, R53, R3.reuse, 0x1, P5 ;  /* 0x0000000335357211 */ /* 0x080fe400028f0eff */
[-C--:B------:R-:W-:Y:S02]  /*b030*/  LEA.HI.X.SX32 R57, R57, R3.reuse, 0x1, P6 ;  /* 0x0000000339397211 */ /* 0x080fe400030f0eff */
[-C--:B------:R-:W-:Y:S02]  /*b040*/  LEA.HI.X.SX32 R59, R59, R3.reuse, 0x1, P2 ;  /* 0x000000033b3b7211 */ /* 0x080fe400010f0eff */
[----:B------:R-:W-:Y:S02]  /*b050*/  LEA.HI.X.SX32 R63, R65, R3, 0x1, P3 ;  /* 0x00000003413f7211 */ /* 0x000fe400018f0eff */
[C---:B------:R-:W-:Y:S02]  /*b060*/  SHF.L.U32 R25, R101.reuse, 0x2, RZ ;  /* 0x0000000265197819 */ /* 0x040fe400000006ff */
[----:B------:R-:W-:-:S02]  /*b070*/  SHF.L.U32 R33, R101, 0x3, RZ ;  /* 0x0000000365217819 */ /* 0x000fc400000006ff */
[----:B------:R-:W-:Y:S02]  /*b080*/  LEA R71, R101, -R101, 0x5 ;  /* 0x8000006565477211 */ /* 0x000fe400078e28ff */
[-C--:B------:R-:W-:Y:S02]  /*b090*/  IADD3 R64, P5, PT, R125, R2.reuse, RZ ;  /* 0x000000027d407210 */ /* 0x080fe40007fbe0ff */
[CC--:B------:R-:W-:Y:S02]  /*b0a0*/  LEA R20, P6, R101.reuse, R2.reuse, 0x2 ;  /* 0x0000000265147211 */ /* 0x0c0fe400078c10ff */
[CC--:B------:R-:W-:Y:S02]  /*b0b0*/  LEA R24, P2, R101.reuse, R2.reuse, 0x3 ;  /* 0x0000000265187211 */ /* 0x0c0fe400078418ff */
[CC--:B------:R-:W-:Y:S02]  /*b0c0*/  LEA R32, P1, R101.reuse, R2.reuse, 0x4 ;  /* 0x0000000265207211 */ /* 0x0c0fe400078220ff */
[----:B------:R-:W-:-:S02]  /*b0d0*/  LEA R48, P3, R101, R2, 0x5 ;  /* 0x0000000265307211 */ /* 0x000fc400078628ff */
[-C--:B------:R-:W-:Y:S02]  /*b0e0*/  LEA.HI.X.SX32 R19, R101, R3.reuse, 0x1, P4 ;  /* 0x0000000365137211 */ /* 0x080fe400020f0eff */
[----:B0-----:R-:W-:Y:S02]  /*b0f0*/  PRMT R2, R94, 0x7632, R2 ;  /* 0x000076325e027816 */ /* 0x001fe40000000002 */
[----:B------:R-:W-:Y:S02]  /*b100*/  F2FP.BF16.F32.PACK_AB R66, R73, R66 ;  /* 0x000000424942723e */ /* 0x000fe400000010ff */
[-C--:B------:R-:W-:Y:S01]  /*b110*/  LEA.HI.X.SX32 R21, R21, R3.reuse, 0x1, P6 ;  /* 0x0000000315157211 */ /* 0x080fe200030f0eff */
[----:B------:R0:W-:Y:S01]  /*b120*/  STG.E.U16 desc[UR20][R18.64], R2 ;  /* 0x0000000212007986 */ /* 0x0001e2000c101514 */
[-C--:B------:R-:W-:Y:S02]  /*b130*/  LEA.HI.X.SX32 R25, R25, R3.reuse, 0x1, P2 ;  /* 0x0000000319197211 */ /* 0x080fe400010f0eff */
[-C--:B------:R-:W-:Y:S01]  /*b140*/  LEA.HI.X.SX32 R33, R33, R3.reuse, 0x1, P1 ;  /* 0x0000000321217211 */ /* 0x080fe200008f0eff */
[----:B------:R1:W-:Y:S01]  /*b150*/  STG.E.U16 desc[UR20][R20.64], R96 ;  /* 0x0000006014007986 */ /* 0x0003e2000c101514 */
[----:B------:R-:W-:-:S02]  /*b160*/  LEA.HI.X.SX32 R49, R49, R3, 0x1, P3 ;  /* 0x0000000331317211 */ /* 0x000fc400018f0eff */
[----:B------:R-:W-:Y:S02]  /*b170*/  LEA.HI.X.SX32 R65, R71, R3, 0x1, P5 ;  /* 0x0000000347417211 */ /* 0x000fe400028f0eff */
[----:B------:R-:W-:Y:S02]  /*b180*/  PRMT R3, R96, 0x7632, R3 ;  /* 0x0000763260037816 */ /* 0x000fe40000000003 */
[----:B------:R-:W-:Y:S02]  /*b190*/  F2FP.BF16.F32.PACK_AB R68, R75, R68 ;  /* 0x000000444b44723e */ /* 0x000fe400000010ff */
[----:B0-----:R-:W-:Y:S01]  /*b1a0*/  PRMT R19, R66, 0x7632, R19 ;  /* 0x0000763242137816 */ /* 0x001fe20000000013 */
[----:B------:R0:W-:Y:S01]  /*b1b0*/  STG.E.U16 desc[UR20][R22.64], R3 ;  /* 0x0000000316007986 */ /* 0x0001e2000c101514 */
[----:B------:R-:W-:Y:S02]  /*b1c0*/  F2FP.BF16.F32.PACK_AB R70, R77, R70 ;  /* 0x000000464d46723e */ /* 0x000fe400000010ff */
[----:B------:R-:W-:Y:S01]  /*b1d0*/  PRMT R2, R68, 0x7632, R2 ;  /* 0x0000763244027816 */ /* 0x000fe20000000002 */
[----:B------:R3:W-:Y:S01]  /*b1e0*/  STG.E.U16 desc[UR20][R24.64], R66 ;  /* 0x0000004218007986 */ /* 0x0007e2000c101514 */
[----:B------:R-:W-:-:S02]  /*b1f0*/  F2FP.BF16.F32.PACK_AB R72, R79, R72 ;  /* 0x000000484f48723e */ /* 0x000fc400000010ff */
[----:B------:R-:W-:Y:S01]  /*b200*/  F2FP.BF16.F32.PACK_AB R74, R81, R74 ;  /* 0x0000004a514a723e */ /* 0x000fe200000010ff */
[----:B------:R4:W-:Y:S01]  /*b210*/  STG.E.U16 desc[UR20][R26.64], R19 ;  /* 0x000000131a007986 */ /* 0x0009e2000c101514 */
[----:B------:R-:W-:Y:S02]  /*b220*/  F2FP.BF16.F32.PACK_AB R76, R83, R76 ;  /* 0x0000004c534c723e */ /* 0x000fe400000010ff */
[----:B-1----:R-:W-:Y:S01]  /*b230*/  PRMT R21, R74, 0x7632, R21 ;  /* 0x000076324a157816 */ /* 0x002fe20000000015 */
[----:B------:R1:W-:Y:S01]  /*b240*/  STG.E.U16 desc[UR20][R28.64], R68 ;  /* 0x000000441c007986 */ /* 0x0003e2000c101514 */
[----:B0-----:R-:W-:Y:S02]  /*b250*/  PRMT R3, R70, 0x7632, R3 ;  /* 0x0000763246037816 */ /* 0x001fe40000000003 */
[----:B------:R-:W-:Y:S01]  /*b260*/  F2FP.BF16.F32.PACK_AB R78, R85, R78 ;  /* 0x0000004e554e723e */ /* 0x000fe200000010ff */
[----:B------:R-:W-:Y:S01]  /*b270*/  STG.E.U16 desc[UR20][R30.64], R2 ;  /* 0x000000021e007986 */ /* 0x000fe2000c101514 */
[----:B------:R-:W-:-:S02]  /*b280*/  PRMT R23, R76, 0x7632, R23 ;  /* 0x000076324c177816 */ /* 0x000fc40000000017 */
[----:B---3--:R-:W-:Y:S01]  /*b290*/  PRMT R25, R78, 0x7632, R25 ;  /* 0x000076324e197816 */ /* 0x008fe20000000019 */
[----:B------:R-:W-:Y:S01]  /*b2a0*/  STG.E.U16 desc[UR20][R32.64], R70 ;  /* 0x0000004620007986 */ /* 0x000fe2000c101514 */
[----:B----4-:R-:W-:Y:S02]  /*b2b0*/  PRMT R19, R72, 0x7632, R19 ;  /* 0x0000763248137816 */ /* 0x010fe40000000013 */
[----:B------:R-:W-:Y:S01]  /*b2c0*/  F2FP.BF16.F32.PACK_AB R80, R87, R80 ;  /* 0x000000505750723e */ /* 0x000fe200000010ff */
[----:B------:R0:W-:Y:S01]  /*b2d0*/  STG.E.U16 desc[UR20][R34.64], R3 ;  /* 0x0000000322007986 */ /* 0x0001e2000c101514 */
[----:B------:R-:W-:Y:S02]  /*b2e0*/  F2FP.BF16.F32.PACK_AB R82, R89, R82 ;  /* 0x000000525952723e */ /* 0x000fe400000010ff */
[----:B------:R-:W-:Y:S01]  /*b2f0*/  PRMT R26, R80, 0x7632, R26 ;  /* 0x00007632501a7816 */ /* 0x000fe2000000001a */
[----:B------:R-:W-:Y:S01]  /*b300*/  STG.E.U16 desc[UR20][R36.64], R72 ;  /* 0x0000004824007986 */ /* 0x000fe2000c101514 */
[----:B------:R-:W-:-:S02]  /*b310*/  F2FP.BF16.F32.PACK_AB R84, R91, R84 ;  /* 0x000000545b54723e */ /* 0x000fc400000010ff */
[----:B------:R-:W-:Y:S01]  /*b320*/  PRMT R27, R82, 0x7632, R27 ;  /* 0x00007632521b7816 */ /* 0x000fe2000000001b */
[----:B------:R-:W-:Y:S01]  /*b330*/  STG.E.U16 desc[UR20][R38.64], R19 ;  /* 0x0000001326007986 */ /* 0x000fe2000c101514 */
[----:B------:R-:W-:Y:S02]  /*b340*/  F2FP.BF16.F32.PACK_AB R86, R93, R86 ;  /* 0x000000565d56723e */ /* 0x000fe400000010ff */
[----:B-1----:R-:W-:Y:S01]  /*b350*/  PRMT R28, R84, 0x7632, R28 ;  /* 0x00007632541c7816 */ /* 0x002fe2000000001c */
[----:B------:R-:W-:Y:S01]  /*b360*/  STG.E.U16 desc[UR20][R40.64], R74 ;  /* 0x0000004a28007986 */ /* 0x000fe2000c101514 */
[----:B------:R-:W-:Y:S02]  /*b370*/  F2FP.BF16.F32.PACK_AB R88, R95, R88 ;  /* 0x000000585f58723e */ /* 0x000fe400000010ff */
[----:B0-----:R-:W-:Y:S01]  /*b380*/  SHF.L.U32 R3, R0, 0x2, RZ ;  /* 0x0000000200037819 */ /* 0x001fe200000006ff */
[----:B------:R-:W-:Y:S01]  /*b390*/  STG.E.U16 desc[UR20][R42.64], R21 ;  /* 0x000000152a007986 */ /* 0x000fe2000c101514 */
[----:B------:R-:W-:Y:S01]  /*b3a0*/  PRMT R29, R86, 0x7632, R29 ;  /* 0x00007632561d7816 */ /* 0x000fe2000000001d */
[----:B------:R-:W-:Y:S01]  /*b3b0*/  IMAD.HI R0, R0, 0x4, RZ ;  /* 0x0000000400007827 */ /* 0x000fe200078e02ff */
[----:B------:R-:W-:Y:S01]  /*b3c0*/  F2FP.BF16.F32.PACK_AB R90, R97, R90 ;  /* 0x0000005a615a723e */ /* 0x000fe200000010ff */
[----:B------:R-:W-:Y:S01]  /*b3d0*/  STG.E.U16 desc[UR20][R44.64], R76 ;  /* 0x0000004c2c007986 */ /* 0x000fe2000c101514 */
[----:B------:R-:W-:-:S02]  /*b3e0*/  PRMT R30, R88, 0x7632, R30 ;  /* 0x00007632581e7816 */ /* 0x000fc4000000001e */
[----:B------:R-:W-:Y:S01]  /*b3f0*/  F2FP.BF16.F32.PACK_AB R92, R99, R92 ;  /* 0x0000005c635c723e */ /* 0x000fe200000010ff */
[----:B------:R-:W-:Y:S01]  /*b400*/  STG.E.U16 desc[UR20][R46.64], R23 ;  /* 0x000000172e007986 */ /* 0x000fe2000c101514 */
[----:B------:R-:W-:Y:S02]  /*b410*/  PRMT R31, R90, 0x7632, R31 ;  /* 0x000076325a1f7816 */ /* 0x000fe4000000001f */
[----:B------:R-:W-:Y:S01]  /*b420*/  PRMT R32, R92, 0x7632, R32 ;  /* 0x000076325c207816 */ /* 0x000fe20000000020 */
[----:B------:R-:W-:Y:S04]  /*b430*/  STG.E.U16 desc[UR20][R48.64], R78 ;  /* 0x0000004e30007986 */ /* 0x000fe8000c101514 */
[----:B------:R-:W-:Y:S04]  /*b440*/  STG.E.U16 desc[UR20][R50.64], R25 ;  /* 0x0000001932007986 */ /* 0x000fe8000c101514 */
[----:B------:R0:W-:Y:S04]  /*b450*/  STG.E.U16 desc[UR20][R10.64], R80 ;  /* 0x000000500a007986 */ /* 0x0001e8000c101514 */
[----:B------:R1:W-:Y:S04]  /*b460*/  STG.E.U16 desc[UR20][R52.64], R26 ;  /* 0x0000001a34007986 */ /* 0x0003e8000c101514 */
[----:B------:R1:W-:Y:S01]  /*b470*/  STG.E.U16 desc[UR20][R8.64], R82 ;  /* 0x0000005208007986 */ /* 0x0003e2000c101514 */
[----:B0-----:R-:W0:Y:S03]  /*b480*/  LDC.64 R10, c[0x0][0x3a0] ;  /* 0x0000e800ff0a7b82 */ /* 0x001e260000000a00 */
[----:B------:R1:W-:Y:S04]  /*b490*/  STG.E.U16 desc[UR20][R54.64], R27 ;  /* 0x0000001b36007986 */ /* 0x0003e8000c101514 */
[----:B------:R1:W-:Y:S04]  /*b4a0*/  STG.E.U16 desc[UR20][R12.64], R84 ;  /* 0x000000540c007986 */ /* 0x0003e8000c101514 */
[----:B------:R1:W-:Y:S04]  /*b4b0*/  STG.E.U16 desc[UR20][R56.64], R28 ;  /* 0x0000001c38007986 */ /* 0x0003e8000c101514 */
[----:B------:R1:W-:Y:S04]  /*b4c0*/  STG.E.U16 desc[UR20][R6.64], R86 ;  /* 0x0000005606007986 */ /* 0x0003e8000c101514 */
[----:B------:R1:W-:Y:S04]  /*b4d0*/  STG.E.U16 desc[UR20][R58.64], R29 ;  /* 0x0000001d3a007986 */ /* 0x0003e8000c101514 */
[----:B------:R1:W-:Y:S01]  /*b4e0*/  STG.E.U16 desc[UR20][R16.64], R88 ;  /* 0x0000005810007986 */ /* 0x0003e2000c101514 */
[----:B0-----:R-:W-:-:S03]  /*b4f0*/  IADD3 R2, P1, P2, R3, UR6, R10 ;  /* 0x0000000603027c10 */ /* 0x001fc6000fa3e00a */
[----:B------:R1:W-:Y:S01]  /*b500*/  STG.E.U16 desc[UR20][R60.64], R30 ;  /* 0x0000001e3c007986 */ /* 0x0003e2000c101514 */
[----:B------:R-:W-:-:S03]  /*b510*/  IADD3.X R3, PT, PT, R0, UR5, R11, P1, P2 ;  /* 0x0000000500037c10 */ /* 0x000fc60008fe440b */
[----:B------:R1:W-:Y:S04]  /*b520*/  STG.E.U16 desc[UR20][R4.64], R90 ;  /* 0x0000005a04007986 */ /* 0x0003e8000c101514 */
[----:B------:R1:W-:Y:S04]  /*b530*/  STG.E.U16 desc[UR20][R62.64], R31 ;  /* 0x0000001f3e007986 */ /* 0x0003e8000c101514 */
[----:B------:R1:W-:Y:S04]  /*b540*/  STG.E.U16 desc[UR20][R14.64], R92 ;  /* 0x0000005c0e007986 */ /* 0x0003e8000c101514 */
[----:B------:R1:W-:Y:S04]  /*b550*/  STG.E.U16 desc[UR20][R64.64], R32 ;  /* 0x0000002040007986 */ /* 0x0003e8000c101514 */
[----:B------:R1:W-:Y:S01]  /*b560*/  STG.E desc[UR20][R2.64], R67 ;  /* 0x0000004302007986 */ /* 0x0003e2000c101914 */
[----:B--2---:R-:W-:Y:S06]  /*b570*/  BAR.SYNC.DEFER_BLOCKING 0x0 ;  /* 0x0000000000007b1d */ /* 0x004fec0000010000 */
[----:B------:R-:W-:Y:S05]  /*b580*/  @P0 BRA `(.L_x_20) ;  /* 0x0000000000a00947 */ /* 0x000fea0003800000 */
[----:B------:R-:W0:Y:S01]  /*b590*/  S2UR UR5, SR_CgaCtaId ;  /* 0x00000000000579c3 */ /* 0x000e220000008800 */
[----:B------:R-:W-:Y:S01]  /*b5a0*/  NOP ;  /* 0x0000000000007918 */ /* 0x000fe20000000000 */
[----:B------:R-:W-:Y:S01]  /*b5b0*/  UMOV UR4, 0x50 ;  /* 0x0000005000047882 */ /* 0x000fe20000000000 */
[----:B------:R-:W-:Y:S01]  /*b5c0*/  MOV R0, UR7 ;  /* 0x0000000700007c02 */ /* 0x000fe20008000f00 */
[----:B-1----:R-:W-:Y:S01]  /*b5d0*/  HFMA2 R7, -RZ, RZ, 0, 5.9604644775390625e-08 ;  /* 0x00000001ff077431 */ /* 0x002fe200000001ff */
[----:B------:R-:W-:Y:S02]  /*b5e0*/  MOV R3, 0xffff ;  /* 0x0000ffff00037802 */ /* 0x000fe40000000f00 */
[----:B------:R-:W-:-:S04]  /*b5f0*/  LOP3.LUT R0, R0, 0xffff, RZ, 0xc0, !PT ;  /* 0x0000ffff00007812 */ /* 0x000fc800078ec0ff */
[----:B------:R-:W-:-:S04]  /*b600*/  SHF.R.U32.HI R0, RZ, 0x5, R0 ;  /* 0x00000005ff007819 */ /* 0x000fc80000011600 */
[----:B------:R-:W-:Y:S02]  /*b610*/  IADD3 R2, PT, PT, R0, 0x10, RZ ;  /* 0x0000001000027810 */ /* 0x000fe40007ffe0ff */
[----:B------:R-:W-:Y:S01]  /*b620*/  SHF.L.U32 R0, R3, R0, RZ ;  /* 0x0000000003007219 */ /* 0x000fe200000006ff */
[----:B0-----:R-:W-:Y:S01]  /*b630*/  ULEA UR6, UR5, UR4, 0x18 ;  /* 0x0000000405067291 */ /* 0x001fe2000f8ec0ff */
[----:B------:R-:W-:-:S04]  /*b640*/  SHF.L.U32 R3, R7, R2, RZ ;  /* 0x0000000207037219 */ /* 0x000fc800000006ff */
[----:B------:R-:W-:-:S04]  /*b650*/  LOP3.LUT R0, R3, R0, RZ, 0xfc, !PT ;  /* 0x0000000003007212 */ /* 0x000fc800078efcff */
[----:B------:R-:W0:Y:S01]  /*b660*/  LDS R5, [UR6] ;  /* 0x00000006ff057984 */ /* 0x000e220008000800 */
[C---:B------:R-:W-:Y:S02]  /*b670*/  LOP3.LUT R2, R0.reuse, 0xffff, RZ, 0xc0, !PT ;  /* 0x0000ffff00027812 */ /* 0x040fe400078ec0ff */
[----:B0-----:R-:W-:-:S04]  /*b680*/  LOP3.LUT R3, R0, 0xffff, R5, 0x80, !PT ;  /* 0x0000ffff00037812 */ /* 0x001fc800078e8005 */
[----:B------:R-:W-:-:S13]  /*b690*/  ISETP.NE.AND P0, PT, R3, R2, PT ;  /* 0x000000020300720c */ /* 0x000fda0003f05270 */
[----:B------:R-:W-:Y:S05]  /*b6a0*/  @P0 BRA `(.L_x_21) ;  /* 0x0000000000500947 */ /* 0x000fea0003800000 */
[----:B------:R-:W-:Y:S02]  /*b6b0*/  SHF.R.U32.HI R5, RZ, 0x10, R5 ;  /* 0x00000010ff057819 */ /* 0x000fe40000011605 */
[----:B------:R-:W-:-:S04]  /*b6c0*/  SHF.R.U32.HI R2, RZ, 0x10, R0 ;  /* 0x00000010ff027819 */ /* 0x000fc80000011600 */
[----:B------:R-:W-:-:S04]  /*b6d0*/  LOP3.LUT R5, R5, R2, RZ, 0xc0, !PT ;  /* 0x0000000205057212 */ /* 0x000fc800078ec0ff */
[----:B------:R-:W-:-:S13]  /*b6e0*/  ISETP.NE.AND P0, PT, R5, R2, PT ;  /* 0x000000020500720c */ /* 0x000fda0003f05270 */
[----:B------:R-:W-:Y:S05]  /*b6f0*/  @P0 BRA `(.L_x_22) ;  /* 0x0000000000300947 */ /* 0x000fea0003800000 */
[----:B------:R-:W-:Y:S01]  /*b700*/  R2UR UR4, R0 ;  /* 0x00000000000472ca */ /* 0x000fe200000e0000 */
[----:B------:R-:W-:Y:S01]  /*b710*/  VOTEU.ANY UR5, UPT, PT ;  /* 0x0000000000057886 */ /* 0x000fe200038e0100 */
[----:B------:R-:W0:Y:S01]  /*b720*/  S2R R0, SR_LANEID ;  /* 0x0000000000007919 */ /* 0x000e220000000000 */
[----:B------:R-:W-:-:S10]  /*b730*/  UFLO.U32 UR5, UR5 ;  /* 0x00000005000572bd */ /* 0x000fd400080e0000 */
[----:B------:R-:W-:-:S06]  /*b740*/  ULOP3.LUT UR4, URZ, UR4, URZ, 0x33, !UPT ;  /* 0x00000004ff047292 */ /* 0x000fcc000f8e33ff */
[----:B------:R-:W-:-:S04]  /*b750*/  MOV R2, UR4 ;  /* 0x0000000400027c02 */ /* 0x000fc80008000f00 */
[----:B------:R-:W1:Y:S02]  /*b760*/  REDUX UR7, R2 ;  /* 0x00000000020773c4 */ /* 0x000e640000000000 */
[----:B------:R2:W-:Y:S01]  /*b770*/  UTCATOMSWS.AND URZ, UR4 ;  /* 0x0000000400ff79e3 */ /* 0x0005e20008000000 */
[----:B0-----:R-:W-:Y:S02]  /*b780*/  ISETP.EQ.U32.AND P0, PT, R0, UR5, PT ;  /* 0x0000000500007c0c */ /* 0x001fe4000bf02070 */
[----:B-1----:R-:W-:-:S11]  /*b790*/  MOV R0, UR7 ;  /* 0x0000000700007c02 */ /* 0x002fd60008000f00 */
[----:B------:R2:W-:Y:S01]  /*b7a0*/  @P0 ATOMS.AND RZ, [UR6], R0 ;  /* 0x00000000ffff098c */ /* 0x0005e2000a800006 */
[----:B------:R-:W-:Y:S05]  /*b7b0*/  BRA `(.L_x_20) ;  /* 0x0000000000147947 */ /* 0x000fea0003800000 */
.L_x_22:
[----:B------:R-:W-:-:S07]  /*b7c0*/  MOV R2, 0xb7e0 ;  /* 0x0000b7e000027802 */ /* 0x000fce0000000f00 */
[----:B------:R-:W-:Y:S05]  /*b7d0*/  CALL.REL.NOINC `($__internal_0_$__cuda_sm10x_tcgen05_guardrail_trap_col_being_dealloced_not_returned_by_alloc) ;  /* 0x0000000000447944 */ /* 0x000fea0003c00000 */
[----:B------:R-:W-:Y:S05]  /*b7e0*/  BRA `(.L_x_20) ;  /* 0x0000000000087947 */ /* 0x000fea0003800000 */
.L_x_21:
[----:B------:R-:W-:-:S07]  /*b7f0*/  MOV R2, 0xb810 ;  /* 0x0000b81000027802 */ /* 0x000fce0000000f00 */
[----:B------:R-:W-:Y:S05]  /*b800*/  CALL.REL.NOINC `($__internal_2_$__cuda_sm10x_tcgen05_guardrail_trap_unallocated_columns_being_dealloced) ;  /* 0x0000000000507944 */ /* 0x000fea0003c00000 */
.L_x_20:
[----:B------:R-:W-:Y:S01]  /*b810*/  NOP ;  /* 0x0000000000007918 */ /* 0x000fe20000000000 */
[----:B--2---:R-:W-:Y:S05]  /*b820*/  EXIT ;  /* 0x000000000000794d */ /* 0x004fea0003800000 */
.L_x_8:
[----:B------:R-:W1:Y:S02]  /*b830*/  SYNCS.PHASECHK.TRANS64.TRYWAIT P4, [UR5+0x6000], RZ ;  /* 0x006000ffff0075a7 */ /* 0x000e640008081105 */
[----:B-1----:R-:W-:Y:S05]  /*b840*/  @!P4 BRA `(.L_x_8) ;  /* 0xfffffffc00f8c947 */ /* 0x002fea000383ffff */
[----:B------:R-:W-:Y:S05]  /*b850*/  BRA `(.L_x_7) ;  /* 0xffffff6400407947 */ /* 0x000fea000383ffff */
.L_x_14:
[----:B------:R-:W1:Y:S02]  /*b860*/  SYNCS.PHASECHK.TRANS64.TRYWAIT P2, [UR5+0xa010], RZ ;  /* 0x00a010ffff0075a7 */ /* 0x000e640008041105 */
[----:B-1----:R-:W-:Y:S05]  /*b870*/  @!P2 BRA `(.L_x_14) ;  /* 0xfffffffc00f8a947 */ /* 0x002fea000383ffff */
[----:B------:R-:W-:Y:S05]  /*b880*/  BRA `(.L_x_23) ;  /* 0xffffffac00247947 */ /* 0x000fea000383ffff */
.L_x_15:
[----:B------:R-:W0:Y:S02]  /*b890*/  SYNCS.PHASECHK.TRANS64.TRYWAIT P2, [UR8], R71 ;  /* 0x00000047ff0075a7 */ /* 0x000e240008041108 */
[----:B0-----:R-:W-:Y:S05]  /*b8a0*/  @!P2 BRA `(.L_x_15) ;  /* 0xfffffffc00f8a947 */ /* 0x001fea000383ffff */
[----:B------:R-:W-:Y:S05]  /*b8b0*/  BRA `(.L_x_24) ;  /* 0xffffffc800907947 */ /* 0x000fea000383ffff */
.L_x_19:
[----:B------:R-:W0:Y:S02]  /*b8c0*/  SYNCS.PHASECHK.TRANS64.TRYWAIT P4, [UR8], R2 ;  /* 0x00000002ff0075a7 */ /* 0x000e240008081108 */
[----:B0-----:R-:W-:Y:S05]  /*b8d0*/  @!P4 BRA `(.L_x_19) ;  /* 0xfffffffc00f8c947 */ /* 0x001fea000383ffff */
[----:B------:R-:W-:Y:S05]  /*b8e0*/  BRA `(.L_x_18) ;  /* 0xffffffe8003c7947 */ /* 0x000fea000383ffff */
        .weak           $__internal_0_$__cuda_sm10x_tcgen05_guardrail_trap_col_being_dealloced_not_returned_by_alloc
        .type           $__internal_0_$__cuda_sm10x_tcgen05_guardrail_trap_col_being_dealloced_not_returned_by_alloc,@function
        .size           $__internal_0_$__cuda_sm10x_tcgen05_guardrail_trap_col_being_dealloced_not_returned_by_alloc,($__internal_1_$__cuda_sm10x_tcgen05_guardrail_trap_phase_invalid_during_alloc - $__internal_0_$__cuda_sm10x_tcgen05_guardrail_trap_col_being_dealloced_not_returned_by_alloc)
$__internal_0_$__cuda_sm10x_tcgen05_guardrail_trap_col_being_dealloced_not_returned_by_alloc:
[----:B------:R-:W-:Y:S05]  /*b8f0*/  BPT.TRAP 0x1 ;  /* 0x000000040000795c */ /* 0x000fea0000300000 */
[----:B------:R-:W-:-:S04]  /*b900*/  MOV R3, 0x0 ;  /* 0x0000000000037802 */ /* 0x000fc80000000f00 */
[----:B------:R-:W-:Y:S05]  /*b910*/  RET.REL.NODEC R2 `(attn_fwd) ;  /* 0xffffff4402b87950 */ /* 0x000fea0003c3ffff */
        .weak           $__internal_1_$__cuda_sm10x_tcgen05_guardrail_trap_phase_invalid_during_alloc
        .type           $__internal_1_$__cuda_sm10x_tcgen05_guardrail_trap_phase_invalid_during_alloc,@function
        .size           $__internal_1_$__cuda_sm10x_tcgen05_guardrail_trap_phase_invalid_during_alloc,($__internal_2_$__cuda_sm10x_tcgen05_guardrail_trap_unallocated_columns_being_dealloced - $__internal_1_$__cuda_sm10x_tcgen05_guardrail_trap_phase_invalid_during_alloc)
$__internal_1_$__cuda_sm10x_tcgen05_guardrail_trap_phase_invalid_during_alloc:
[----:B------:R-:W-:Y:S05]  /*b920*/  BPT.TRAP 0x1 ;  /* 0x000000040000795c */ /* 0x000fea0000300000 */
[----:B------:R-:W-:-:S04]  /*b930*/  HFMA2 R3, -RZ, RZ, 0, 0 ;  /* 0x00000000ff037431 */ /* 0x000fc800000001ff */
[----:B------:R-:W-:Y:S05]  /*b940*/  RET.REL.NODEC R2 `(attn_fwd) ;  /* 0xffffff4402ac7950 */ /* 0x000fea0003c3ffff */
        .weak           $__internal_2_$__cuda_sm10x_tcgen05_guardrail_trap_unallocated_columns_being_dealloced
        .type           $__internal_2_$__cuda_sm10x_tcgen05_guardrail_trap_unallocated_columns_being_dealloced,@function
        .size           $__internal_2_$__cuda_sm10x_tcgen05_guardrail_trap_unallocated_columns_being_dealloced,(.L_x_28 - $__internal_2_$__cuda_sm10x_tcgen05_guardrail_trap_unallocated_columns_being_dealloced)
$__internal_2_$__cuda_sm10x_tcgen05_guardrail_trap_unallocated_columns_being_dealloced:
[----:B------:R-:W-:Y:S05]  /*b950*/  BPT.TRAP 0x1 ;  /* 0x000000040000795c */ /* 0x000fea0000300000 */
[----:B------:R-:W-:-:S04]  /*b960*/  MOV R3, 0x0 ;  /* 0x0000000000037802 */ /* 0x000fc80000000f00 */
[----:B------:R-:W-:Y:S05]  /*b970*/  RET.REL.NODEC R2 `(attn_fwd) ;  /* 0xffffff4402a07950 */ /* 0x000fea0003c3ffff */
.L_x_25:
[----:B------:R-:W-:-:S00]  /*b980*/  BRA `(.L_x_25) ;  /* 0xfffffffc00fc7947 */ /* 0x000fc0000383ffff */
[----:B------:R-:W-:-:S00]  /*b990*/  NOP ;  /* 0x0000000000007918 */ /* 0x000fc00000000000 */
        /* <DEDUP_REMOVED lines=14> */
.L_x_28:


//--------------------- .nv.global.init           --------------------------
	.section	.nv.global.init,"aw",@progbits
.nv.global.init:
	.type		_$_str,@object
	.size		_$_str,(.L_3 - _$_str)
_$_str:
        /*0000*/ 	.byte	0x5f, 0x5f, 0x43, 0x55, 0x44, 0x41, 0x5f, 0x46, 0x54, 0x5a, 0x00
.L_3:


//--------------------- .nv.shared.attn_fwd       --------------------------
	.section	.nv.shared.attn_fwd,"aw",@nobits
	.sectionflags	@""
	.align	16
	.zero		1024


//--------------------- .nv.shared.reserved.0     --------------------------
	.section	.nv.shared.reserved.0,"aw",@nobits
	.align	8
	.weak		__nv_reservedSMEM_offset_0_alias
	.size		__nv_reservedSMEM_offset_0_alias, 0, 64
	.other		__nv_reservedSMEM_offset_0_alias,@"STO_CUDA_RESERVED_SHARED STV_DEFAULT"
__nv_reservedSMEM_offset_0_alias:
	.zero		0
.nv.shared.reserved.0:
	.zero		64
	.weak		__nv_reservedSMEM_allocation_phase
	.type		__nv_reservedSMEM_allocation_phase,@object
	.size		__nv_reservedSMEM_allocation_phase,(.L_0 - __nv_reservedSMEM_allocation_phase)
__nv_reservedSMEM_allocation_phase:
	.zero		1
.L_0:
	.zero		7
	.weak		__nv_reservedSMEM_devtool_atexit_pc
	.type		__nv_reservedSMEM_devtool_atexit_pc,@object
	.size		__nv_reservedSMEM_devtool_atexit_pc,(__nv_reservedSMEM_allocation_mask - __nv_reservedSMEM_devtool_atexit_pc)
__nv_reservedSMEM_devtool_atexit_pc:
	.zero		8
	.weak		__nv_reservedSMEM_allocation_mask
	.type		__nv_reservedSMEM_allocation_mask,@object
	.size		__nv_reservedSMEM_allocation_mask,(.L_2 - __nv_reservedSMEM_allocation_mask)
__nv_reservedSMEM_allocation_mask:
	.zero		4
.L_2:


//--------------------- .nv.constant0.attn_fwd    --------------------------
	.section	.nv.constant0.attn_fwd,"a",@progbits
	.sectionflags	@""
	.align	4
.nv.constant0.attn_fwd:
	.zero		1032


//--------------------- SYMBOLS --------------------------

	.type		.nv.reservedSmem.offset0,@object
	.size		.nv.reservedSmem.offset0,0x4
	.type		.nv.reservedSmem.cap,@object
	.size		.nv.reservedSmem.cap,0x4
